//
// Generated by NVIDIA NVVM Compiler
//
// Compiler Build ID: CL-36424714
// Cuda compilation tools, release 13.0, V13.0.88
// Based on NVVM 20.0.0
//

.version 9.0
.target sm_100
.address_size 64

	// .globl	my_kernel_kernel0
// _ZZ17my_kernel_kernel0E18PaddedInput_shared has been demoted
// _ZZ17my_kernel_kernel0E18placeholder_shared has been demoted

.visible .entry my_kernel_kernel0(
	.param .u64 .ptr .align 1 my_kernel_kernel0_param_0,
	.param .u64 .ptr .align 1 my_kernel_kernel0_param_1,
	.param .u64 .ptr .align 1 my_kernel_kernel0_param_2,
	.param .u64 .ptr .align 1 my_kernel_kernel0_param_3
)
{
	.local .align 16 .b8 	__local_depot0[3584];
	.reg .b64 	%SP;
	.reg .b64 	%SPL;
	.reg .pred 	%p<7>;
	.reg .b16 	%rs<246>;
	.reg .b32 	%r<485>;
	.reg .b32 	%f<348>;
	.reg .b64 	%rd<278>;
	// demoted variable
	.shared .align 4 .b8 _ZZ17my_kernel_kernel0E18PaddedInput_shared[31360];
	// demoted variable
	.shared .align 4 .b8 _ZZ17my_kernel_kernel0E18placeholder_shared[2560];
	mov.u64 	%SPL, __local_depot0;
	add.u64 	%rd1, %SPL, 0;
	mov.b32 	%r478, 0;
$L__BB0_1:
	shl.b32 	%r131, %r478, 5;
	mul.wide.u32 	%rd13, %r131, 4;
	add.s64 	%rd14, %rd1, %rd13;
	mov.f32 	%f33, 0f00000000;
	st.local.v4.f32 	[%rd14], {%f33, %f33, %f33, %f33};
	st.local.v4.f32 	[%rd14+16], {%f33, %f33, %f33, %f33};
	st.local.v4.f32 	[%rd14+64], {%f33, %f33, %f33, %f33};
	st.local.v4.f32 	[%rd14+80], {%f33, %f33, %f33, %f33};
	st.local.v4.f32 	[%rd14+32], {%f33, %f33, %f33, %f33};
	st.local.v4.f32 	[%rd14+48], {%f33, %f33, %f33, %f33};
	st.local.v4.f32 	[%rd14+96], {%f33, %f33, %f33, %f33};
	st.local.v4.f32 	[%rd14+112], {%f33, %f33, %f33, %f33};
	st.local.v4.f32 	[%rd14+128], {%f33, %f33, %f33, %f33};
	st.local.v4.f32 	[%rd14+144], {%f33, %f33, %f33, %f33};
	st.local.v4.f32 	[%rd14+192], {%f33, %f33, %f33, %f33};
	st.local.v4.f32 	[%rd14+208], {%f33, %f33, %f33, %f33};
	st.local.v4.f32 	[%rd14+160], {%f33, %f33, %f33, %f33};
	st.local.v4.f32 	[%rd14+176], {%f33, %f33, %f33, %f33};
	st.local.v4.f32 	[%rd14+224], {%f33, %f33, %f33, %f33};
	st.local.v4.f32 	[%rd14+240], {%f33, %f33, %f33, %f33};
	add.s32 	%r478, %r478, 2;
	setp.ne.s32 	%p1, %r478, 28;
	@%p1 bra 	$L__BB0_1;
	mov.u32 	%r133, %ctaid.x;
	shr.u32 	%r134, %r133, 1;
	mul.lo.s32 	%r135, %r134, 376320;
	mov.u32 	%r136, %tid.x;
	cvt.u16.u32 	%rs1, %r136;
	mul.hi.u16 	%rs2, %rs1, 6554;
	mul.lo.s16 	%rs3, %rs2, 480;
	cvt.u32.u16 	%r137, %rs3;
	mul.lo.s16 	%rs4, %rs2, 10;
	sub.s16 	%rs5, %rs1, %rs4;
	cvt.u32.u16 	%r138, %rs5;
	or.b32  	%r139, %r135, %r138;
	add.s32 	%r3, %r139, %r137;
	add.s16 	%rs6, %rs1, 56;
	mul.hi.u16 	%rs7, %rs6, 6554;
	mul.wide.u16 	%r140, %rs7, 480;
	add.s16 	%rs8, %rs1, 6;
	mul.hi.u16 	%rs9, %rs8, 6554;
	mul.lo.s16 	%rs10, %rs9, 10;
	sub.s16 	%rs11, %rs8, %rs10;
	cvt.u32.u16 	%r141, %rs11;
	or.b32  	%r142, %r135, %r141;
	add.s32 	%r4, %r142, %r140;
	add.s16 	%rs12, %rs1, 112;
	mul.hi.u16 	%rs13, %rs12, 6554;
	mul.wide.u16 	%r143, %rs13, 480;
	add.s16 	%rs14, %rs1, 2;
	mul.hi.u16 	%rs15, %rs14, 6554;
	mul.lo.s16 	%rs16, %rs15, 10;
	sub.s16 	%rs17, %rs14, %rs16;
	cvt.u32.u16 	%r144, %rs17;
	or.b32  	%r145, %r135, %r144;
	add.s32 	%r5, %r145, %r143;
	add.s16 	%rs18, %rs1, 168;
	mul.hi.u16 	%rs19, %rs18, 6554;
	mul.wide.u16 	%r146, %rs19, 480;
	add.s16 	%rs20, %rs1, 8;
	mul.hi.u16 	%rs21, %rs20, 6554;
	mul.lo.s16 	%rs22, %rs21, 10;
	sub.s16 	%rs23, %rs20, %rs22;
	cvt.u32.u16 	%r147, %rs23;
	or.b32  	%r148, %r135, %r147;
	add.s32 	%r6, %r148, %r146;
	add.s16 	%rs24, %rs1, 224;
	mul.hi.u16 	%rs25, %rs24, 6554;
	mul.wide.u16 	%r149, %rs25, 480;
	add.s16 	%rs26, %rs1, 4;
	mul.hi.u16 	%rs27, %rs26, 6554;
	mul.lo.s16 	%rs28, %rs27, 10;
	sub.s16 	%rs29, %rs26, %rs28;
	cvt.u32.u16 	%r150, %rs29;
	or.b32  	%r151, %r135, %r150;
	add.s32 	%r7, %r151, %r149;
	add.s16 	%rs30, %rs1, 336;
	mul.hi.u16 	%rs31, %rs30, 6554;
	mul.wide.u16 	%r152, %rs31, 480;
	add.s32 	%r8, %r142, %r152;
	add.s16 	%rs32, %rs1, 392;
	mul.hi.u16 	%rs33, %rs32, 6554;
	mul.wide.u16 	%r153, %rs33, 480;
	add.s32 	%r9, %r145, %r153;
	add.s16 	%rs34, %rs1, 448;
	mul.hi.u16 	%rs35, %rs34, 6554;
	mul.wide.u16 	%r154, %rs35, 480;
	add.s32 	%r10, %r148, %r154;
	add.s16 	%rs36, %rs1, 504;
	mul.hi.u16 	%rs37, %rs36, 6554;
	mul.wide.u16 	%r155, %rs37, 480;
	add.s32 	%r11, %r151, %r155;
	add.s16 	%rs38, %rs1, 616;
	mul.hi.u16 	%rs39, %rs38, 6554;
	mul.wide.u16 	%r156, %rs39, 480;
	add.s32 	%r12, %r142, %r156;
	add.s16 	%rs40, %rs1, 672;
	mul.hi.u16 	%rs41, %rs40, 6554;
	mul.wide.u16 	%r157, %rs41, 480;
	add.s32 	%r13, %r145, %r157;
	add.s16 	%rs42, %rs1, 728;
	mul.hi.u16 	%rs43, %rs42, 6554;
	mul.wide.u16 	%r158, %rs43, 480;
	add.s32 	%r14, %r148, %r158;
	add.s16 	%rs44, %rs1, 784;
	mul.hi.u16 	%rs45, %rs44, 6554;
	mul.wide.u16 	%r159, %rs45, 480;
	add.s32 	%r15, %r151, %r159;
	add.s16 	%rs46, %rs1, 896;
	mul.hi.u16 	%rs47, %rs46, 6554;
	mul.wide.u16 	%r160, %rs47, 480;
	add.s32 	%r16, %r142, %r160;
	add.s16 	%rs48, %rs1, 952;
	mul.hi.u16 	%rs49, %rs48, 6554;
	mul.wide.u16 	%r161, %rs49, 480;
	add.s32 	%r17, %r145, %r161;
	add.s16 	%rs50, %rs1, 1008;
	mul.hi.u16 	%rs51, %rs50, 6554;
	mul.wide.u16 	%r162, %rs51, 480;
	add.s32 	%r18, %r148, %r162;
	add.s16 	%rs52, %rs1, 1064;
	mul.hi.u16 	%rs53, %rs52, 6554;
	mul.wide.u16 	%r163, %rs53, 480;
	add.s32 	%r19, %r151, %r163;
	add.s16 	%rs54, %rs1, 1176;
	mul.hi.u16 	%rs55, %rs54, 6554;
	mul.wide.u16 	%r164, %rs55, 480;
	add.s32 	%r20, %r142, %r164;
	add.s16 	%rs56, %rs1, 1232;
	mul.hi.u16 	%rs57, %rs56, 6554;
	mul.wide.u16 	%r165, %rs57, 480;
	add.s32 	%r21, %r145, %r165;
	add.s16 	%rs58, %rs1, 1288;
	mul.hi.u16 	%rs59, %rs58, 6554;
	mul.wide.u16 	%r166, %rs59, 480;
	add.s32 	%r22, %r148, %r166;
	add.s16 	%rs60, %rs1, 1344;
	mul.hi.u16 	%rs61, %rs60, 6554;
	mul.wide.u16 	%r167, %rs61, 480;
	add.s32 	%r23, %r151, %r167;
	add.s16 	%rs62, %rs1, 1456;
	mul.hi.u16 	%rs63, %rs62, 6554;
	mul.wide.u16 	%r168, %rs63, 480;
	add.s32 	%r24, %r142, %r168;
	add.s16 	%rs64, %rs1, 1512;
	mul.hi.u16 	%rs65, %rs64, 6554;
	mul.wide.u16 	%r169, %rs65, 480;
	add.s32 	%r25, %r145, %r169;
	add.s16 	%rs66, %rs1, 1568;
	mul.hi.u16 	%rs67, %rs66, 6554;
	mul.wide.u16 	%r170, %rs67, 480;
	add.s32 	%r26, %r148, %r170;
	add.s16 	%rs68, %rs1, 1624;
	mul.hi.u16 	%rs69, %rs68, 6554;
	mul.wide.u16 	%r171, %rs69, 480;
	add.s32 	%r27, %r151, %r171;
	add.s16 	%rs70, %rs1, 1736;
	mul.hi.u16 	%rs71, %rs70, 6554;
	mul.wide.u16 	%r172, %rs71, 480;
	add.s32 	%r28, %r142, %r172;
	add.s16 	%rs72, %rs1, 1792;
	mul.hi.u16 	%rs73, %rs72, 6554;
	mul.wide.u16 	%r173, %rs73, 480;
	add.s32 	%r29, %r145, %r173;
	add.s16 	%rs74, %rs1, 1848;
	mul.hi.u16 	%rs75, %rs74, 6554;
	mul.wide.u16 	%r174, %rs75, 480;
	add.s32 	%r30, %r148, %r174;
	add.s16 	%rs76, %rs1, 1904;
	mul.hi.u16 	%rs77, %rs76, 6554;
	mul.wide.u16 	%r175, %rs77, 480;
	add.s32 	%r31, %r151, %r175;
	add.s16 	%rs78, %rs1, 2016;
	mul.hi.u16 	%rs79, %rs78, 6554;
	mul.wide.u16 	%r176, %rs79, 480;
	add.s32 	%r32, %r142, %r176;
	add.s16 	%rs80, %rs1, 2072;
	mul.hi.u16 	%rs81, %rs80, 6554;
	mul.wide.u16 	%r177, %rs81, 480;
	add.s32 	%r33, %r145, %r177;
	add.s16 	%rs82, %rs1, 2128;
	mul.hi.u16 	%rs83, %rs82, 6554;
	mul.wide.u16 	%r178, %rs83, 480;
	add.s32 	%r34, %r148, %r178;
	add.s16 	%rs84, %rs1, 2184;
	mul.hi.u16 	%rs85, %rs84, 6554;
	mul.wide.u16 	%r179, %rs85, 480;
	add.s32 	%r35, %r151, %r179;
	add.s16 	%rs86, %rs1, 2296;
	mul.hi.u16 	%rs87, %rs86, 6554;
	mul.wide.u16 	%r180, %rs87, 480;
	add.s32 	%r36, %r142, %r180;
	add.s16 	%rs88, %rs1, 2352;
	mul.hi.u16 	%rs89, %rs88, 6554;
	mul.wide.u16 	%r181, %rs89, 480;
	add.s32 	%r37, %r145, %r181;
	add.s16 	%rs90, %rs1, 2408;
	mul.hi.u16 	%rs91, %rs90, 6554;
	mul.wide.u16 	%r182, %rs91, 480;
	add.s32 	%r38, %r148, %r182;
	add.s16 	%rs92, %rs1, 2464;
	mul.hi.u16 	%rs93, %rs92, 6554;
	mul.wide.u16 	%r183, %rs93, 480;
	add.s32 	%r39, %r151, %r183;
	add.s16 	%rs94, %rs1, 2576;
	mul.hi.u16 	%rs95, %rs94, 6554;
	mul.wide.u16 	%r184, %rs95, 480;
	add.s32 	%r40, %r142, %r184;
	add.s16 	%rs96, %rs1, 2632;
	mul.hi.u16 	%rs97, %rs96, 6554;
	mul.wide.u16 	%r185, %rs97, 480;
	add.s32 	%r41, %r145, %r185;
	add.s16 	%rs98, %rs1, 2688;
	mul.hi.u16 	%rs99, %rs98, 6554;
	mul.wide.u16 	%r186, %rs99, 480;
	add.s32 	%r42, %r148, %r186;
	add.s16 	%rs100, %rs1, 2744;
	mul.hi.u16 	%rs101, %rs100, 6554;
	mul.wide.u16 	%r187, %rs101, 480;
	add.s32 	%r43, %r151, %r187;
	add.s16 	%rs102, %rs1, 2856;
	mul.hi.u16 	%rs103, %rs102, 6554;
	mul.wide.u16 	%r188, %rs103, 480;
	add.s32 	%r44, %r142, %r188;
	add.s16 	%rs104, %rs1, 2912;
	mul.hi.u16 	%rs105, %rs104, 6554;
	mul.wide.u16 	%r189, %rs105, 480;
	add.s32 	%r45, %r145, %r189;
	add.s16 	%rs106, %rs1, 2968;
	mul.hi.u16 	%rs107, %rs106, 6554;
	mul.wide.u16 	%r190, %rs107, 480;
	add.s32 	%r46, %r148, %r190;
	add.s16 	%rs108, %rs1, 3024;
	mul.hi.u16 	%rs109, %rs108, 6554;
	mul.wide.u16 	%r191, %rs109, 480;
	add.s32 	%r47, %r151, %r191;
	add.s16 	%rs110, %rs1, 3136;
	mul.hi.u16 	%rs111, %rs110, 6554;
	mul.wide.u16 	%r192, %rs111, 480;
	add.s32 	%r48, %r142, %r192;
	add.s16 	%rs112, %rs1, 3192;
	mul.hi.u16 	%rs113, %rs112, 6554;
	mul.wide.u16 	%r193, %rs113, 480;
	add.s32 	%r49, %r145, %r193;
	add.s16 	%rs114, %rs1, 3248;
	mul.hi.u16 	%rs115, %rs114, 6554;
	mul.wide.u16 	%r194, %rs115, 480;
	add.s32 	%r50, %r148, %r194;
	add.s16 	%rs116, %rs1, 3304;
	mul.hi.u16 	%rs117, %rs116, 6554;
	mul.wide.u16 	%r195, %rs117, 480;
	add.s32 	%r51, %r151, %r195;
	add.s16 	%rs118, %rs1, 3416;
	mul.hi.u16 	%rs119, %rs118, 6554;
	mul.wide.u16 	%r196, %rs119, 480;
	add.s32 	%r52, %r142, %r196;
	add.s16 	%rs120, %rs1, 3472;
	mul.hi.u16 	%rs121, %rs120, 6554;
	mul.wide.u16 	%r197, %rs121, 480;
	add.s32 	%r53, %r145, %r197;
	add.s16 	%rs122, %rs1, 3528;
	mul.hi.u16 	%rs123, %rs122, 6554;
	mul.wide.u16 	%r198, %rs123, 480;
	add.s32 	%r54, %r148, %r198;
	add.s16 	%rs124, %rs1, 3584;
	mul.hi.u16 	%rs125, %rs124, 6554;
	mul.wide.u16 	%r199, %rs125, 480;
	add.s32 	%r55, %r151, %r199;
	add.s16 	%rs126, %rs1, 3696;
	mul.hi.u16 	%rs127, %rs126, 6554;
	mul.wide.u16 	%r200, %rs127, 480;
	add.s32 	%r56, %r142, %r200;
	add.s16 	%rs128, %rs1, 3752;
	mul.hi.u16 	%rs129, %rs128, 6554;
	mul.wide.u16 	%r201, %rs129, 480;
	add.s32 	%r57, %r145, %r201;
	add.s16 	%rs130, %rs1, 3808;
	mul.hi.u16 	%rs131, %rs130, 6554;
	mul.wide.u16 	%r202, %rs131, 480;
	add.s32 	%r58, %r148, %r202;
	add.s16 	%rs132, %rs1, 3864;
	mul.hi.u16 	%rs133, %rs132, 6554;
	mul.wide.u16 	%r203, %rs133, 480;
	add.s32 	%r59, %r151, %r203;
	add.s16 	%rs134, %rs1, 3976;
	mul.hi.u16 	%rs135, %rs134, 6554;
	mul.wide.u16 	%r204, %rs135, 480;
	add.s32 	%r60, %r142, %r204;
	add.s16 	%rs136, %rs1, 4032;
	mul.hi.u16 	%rs137, %rs136, 6554;
	mul.wide.u16 	%r205, %rs137, 480;
	add.s32 	%r61, %r145, %r205;
	add.s16 	%rs138, %rs1, 4088;
	mul.hi.u16 	%rs139, %rs138, 6554;
	mul.wide.u16 	%r206, %rs139, 480;
	add.s32 	%r62, %r148, %r206;
	add.s16 	%rs140, %rs1, 4144;
	mul.hi.u16 	%rs141, %rs140, 6554;
	mul.wide.u16 	%r207, %rs141, 480;
	add.s32 	%r63, %r151, %r207;
	add.s16 	%rs142, %rs1, 4256;
	mul.hi.u16 	%rs143, %rs142, 6554;
	mul.wide.u16 	%r208, %rs143, 480;
	add.s32 	%r64, %r142, %r208;
	add.s16 	%rs144, %rs1, 4312;
	mul.hi.u16 	%rs145, %rs144, 6554;
	mul.wide.u16 	%r209, %rs145, 480;
	add.s32 	%r65, %r145, %r209;
	add.s16 	%rs146, %rs1, 4368;
	mul.hi.u16 	%rs147, %rs146, 6554;
	mul.wide.u16 	%r210, %rs147, 480;
	add.s32 	%r66, %r148, %r210;
	add.s16 	%rs148, %rs1, 4424;
	mul.hi.u16 	%rs149, %rs148, 6554;
	mul.wide.u16 	%r211, %rs149, 480;
	add.s32 	%r67, %r151, %r211;
	add.s16 	%rs150, %rs1, 4536;
	mul.hi.u16 	%rs151, %rs150, 6554;
	mul.wide.u16 	%r212, %rs151, 480;
	add.s32 	%r68, %r142, %r212;
	add.s16 	%rs152, %rs1, 4592;
	mul.hi.u16 	%rs153, %rs152, 6554;
	mul.wide.u16 	%r213, %rs153, 480;
	add.s32 	%r69, %r145, %r213;
	add.s16 	%rs154, %rs1, 4648;
	mul.hi.u16 	%rs155, %rs154, 6554;
	mul.wide.u16 	%r214, %rs155, 480;
	add.s32 	%r70, %r148, %r214;
	add.s16 	%rs156, %rs1, 4704;
	mul.hi.u16 	%rs157, %rs156, 6554;
	mul.wide.u16 	%r215, %rs157, 480;
	add.s32 	%r71, %r151, %r215;
	add.s16 	%rs158, %rs1, 4816;
	mul.hi.u16 	%rs159, %rs158, 6554;
	mul.wide.u16 	%r216, %rs159, 480;
	add.s32 	%r72, %r142, %r216;
	add.s16 	%rs160, %rs1, 4872;
	mul.hi.u16 	%rs161, %rs160, 6554;
	mul.wide.u16 	%r217, %rs161, 480;
	add.s32 	%r73, %r145, %r217;
	add.s16 	%rs162, %rs1, 4928;
	mul.hi.u16 	%rs163, %rs162, 6554;
	mul.wide.u16 	%r218, %rs163, 480;
	add.s32 	%r74, %r148, %r218;
	add.s16 	%rs164, %rs1, 4984;
	mul.hi.u16 	%rs165, %rs164, 6554;
	mul.wide.u16 	%r219, %rs165, 480;
	add.s32 	%r75, %r151, %r219;
	add.s16 	%rs166, %rs1, 5096;
	mul.hi.u16 	%rs167, %rs166, 6554;
	mul.wide.u16 	%r220, %rs167, 480;
	add.s32 	%r76, %r142, %r220;
	add.s16 	%rs168, %rs1, 5152;
	mul.hi.u16 	%rs169, %rs168, 6554;
	mul.wide.u16 	%r221, %rs169, 480;
	add.s32 	%r77, %r145, %r221;
	add.s16 	%rs170, %rs1, 5208;
	mul.hi.u16 	%rs171, %rs170, 6554;
	mul.wide.u16 	%r222, %rs171, 480;
	add.s32 	%r78, %r148, %r222;
	add.s16 	%rs172, %rs1, 5264;
	mul.hi.u16 	%rs173, %rs172, 6554;
	mul.wide.u16 	%r223, %rs173, 480;
	add.s32 	%r79, %r151, %r223;
	add.s16 	%rs174, %rs1, 5376;
	mul.hi.u16 	%rs175, %rs174, 6554;
	mul.wide.u16 	%r224, %rs175, 480;
	add.s32 	%r80, %r142, %r224;
	add.s16 	%rs176, %rs1, 5432;
	mul.hi.u16 	%rs177, %rs176, 6554;
	mul.wide.u16 	%r225, %rs177, 480;
	add.s32 	%r81, %r145, %r225;
	add.s16 	%rs178, %rs1, 5488;
	mul.hi.u16 	%rs179, %rs178, 6554;
	mul.wide.u16 	%r226, %rs179, 480;
	add.s32 	%r82, %r148, %r226;
	add.s16 	%rs180, %rs1, 5544;
	mul.hi.u16 	%rs181, %rs180, 6554;
	mul.wide.u16 	%r227, %rs181, 480;
	add.s32 	%r83, %r151, %r227;
	add.s16 	%rs182, %rs1, 5656;
	mul.hi.u16 	%rs183, %rs182, 6554;
	mul.wide.u16 	%r228, %rs183, 480;
	add.s32 	%r84, %r142, %r228;
	add.s16 	%rs184, %rs1, 5712;
	mul.hi.u16 	%rs185, %rs184, 6554;
	mul.wide.u16 	%r229, %rs185, 480;
	add.s32 	%r85, %r145, %r229;
	add.s16 	%rs186, %rs1, 5768;
	mul.hi.u16 	%rs187, %rs186, 6554;
	mul.wide.u16 	%r230, %rs187, 480;
	add.s32 	%r86, %r148, %r230;
	add.s16 	%rs188, %rs1, 5824;
	mul.hi.u16 	%rs189, %rs188, 6554;
	mul.wide.u16 	%r231, %rs189, 480;
	add.s32 	%r87, %r151, %r231;
	add.s16 	%rs190, %rs1, 5936;
	mul.hi.u16 	%rs191, %rs190, 6554;
	mul.wide.u16 	%r232, %rs191, 480;
	add.s32 	%r88, %r142, %r232;
	add.s16 	%rs192, %rs1, 5992;
	mul.hi.u16 	%rs193, %rs192, 6554;
	mul.wide.u16 	%r233, %rs193, 480;
	add.s32 	%r89, %r145, %r233;
	add.s16 	%rs194, %rs1, 6048;
	mul.hi.u16 	%rs195, %rs194, 6554;
	mul.wide.u16 	%r234, %rs195, 480;
	add.s32 	%r90, %r148, %r234;
	add.s16 	%rs196, %rs1, 6104;
	mul.hi.u16 	%rs197, %rs196, 6554;
	mul.wide.u16 	%r235, %rs197, 480;
	add.s32 	%r91, %r151, %r235;
	add.s16 	%rs198, %rs1, 6216;
	mul.hi.u16 	%rs199, %rs198, 6554;
	mul.wide.u16 	%r236, %rs199, 480;
	add.s32 	%r92, %r142, %r236;
	add.s16 	%rs200, %rs1, 6272;
	mul.hi.u16 	%rs201, %rs200, 6554;
	mul.wide.u16 	%r237, %rs201, 480;
	add.s32 	%r93, %r145, %r237;
	add.s16 	%rs202, %rs1, 6328;
	mul.hi.u16 	%rs203, %rs202, 6554;
	mul.wide.u16 	%r238, %rs203, 480;
	add.s32 	%r94, %r148, %r238;
	add.s16 	%rs204, %rs1, 6384;
	mul.hi.u16 	%rs205, %rs204, 6554;
	mul.wide.u16 	%r239, %rs205, 480;
	add.s32 	%r95, %r151, %r239;
	add.s16 	%rs206, %rs1, 6496;
	mul.hi.u16 	%rs207, %rs206, 6554;
	mul.wide.u16 	%r240, %rs207, 480;
	add.s32 	%r96, %r142, %r240;
	add.s16 	%rs208, %rs1, 6552;
	mul.hi.u16 	%rs209, %rs208, 6554;
	mul.wide.u16 	%r241, %rs209, 480;
	add.s32 	%r97, %r145, %r241;
	add.s16 	%rs210, %rs1, 6608;
	mul.hi.u16 	%rs211, %rs210, 6554;
	mul.wide.u16 	%r242, %rs211, 480;
	add.s32 	%r98, %r148, %r242;
	add.s16 	%rs212, %rs1, 6664;
	mul.hi.u16 	%rs213, %rs212, 6554;
	mul.wide.u16 	%r243, %rs213, 480;
	add.s32 	%r99, %r151, %r243;
	add.s16 	%rs214, %rs1, 6776;
	mul.hi.u16 	%rs215, %rs214, 6554;
	mul.wide.u16 	%r244, %rs215, 480;
	add.s32 	%r100, %r142, %r244;
	add.s16 	%rs216, %rs1, 6832;
	mul.hi.u16 	%rs217, %rs216, 6554;
	mul.wide.u16 	%r245, %rs217, 480;
	add.s32 	%r101, %r145, %r245;
	add.s16 	%rs218, %rs1, 6888;
	mul.hi.u16 	%rs219, %rs218, 6554;
	mul.wide.u16 	%r246, %rs219, 480;
	add.s32 	%r102, %r148, %r246;
	add.s16 	%rs220, %rs1, 6944;
	mul.hi.u16 	%rs221, %rs220, 6554;
	mul.wide.u16 	%r247, %rs221, 480;
	add.s32 	%r103, %r151, %r247;
	add.s16 	%rs222, %rs1, 7056;
	mul.hi.u16 	%rs223, %rs222, 6554;
	mul.wide.u16 	%r248, %rs223, 480;
	add.s32 	%r104, %r142, %r248;
	add.s16 	%rs224, %rs1, 7112;
	mul.hi.u16 	%rs225, %rs224, 6554;
	mul.wide.u16 	%r249, %rs225, 480;
	add.s32 	%r105, %r145, %r249;
	or.b16  	%rs226, %rs1, 7168;
	mul.hi.u16 	%rs227, %rs226, 6554;
	mul.wide.u16 	%r250, %rs227, 480;
	add.s32 	%r106, %r148, %r250;
	add.s16 	%rs228, %rs1, 7224;
	mul.hi.u16 	%rs229, %rs228, 6554;
	mul.wide.u16 	%r251, %rs229, 480;
	add.s32 	%r107, %r151, %r251;
	add.s16 	%rs230, %rs1, 7336;
	mul.hi.u16 	%rs231, %rs230, 6554;
	mul.wide.u16 	%r252, %rs231, 480;
	add.s32 	%r108, %r142, %r252;
	add.s16 	%rs232, %rs1, 7392;
	mul.hi.u16 	%rs233, %rs232, 6554;
	mul.wide.u16 	%r253, %rs233, 480;
	add.s32 	%r109, %r145, %r253;
	add.s16 	%rs234, %rs1, 7448;
	mul.hi.u16 	%rs235, %rs234, 6554;
	mul.wide.u16 	%r254, %rs235, 480;
	add.s32 	%r110, %r148, %r254;
	add.s16 	%rs236, %rs1, 7504;
	mul.hi.u16 	%rs237, %rs236, 6554;
	mul.wide.u16 	%r255, %rs237, 480;
	add.s32 	%r111, %r151, %r255;
	add.s16 	%rs238, %rs1, 7616;
	mul.hi.u16 	%rs239, %rs238, 6554;
	mul.wide.u16 	%r256, %rs239, 480;
	add.s32 	%r112, %r142, %r256;
	add.s16 	%rs240, %rs1, 7672;
	mul.hi.u16 	%rs241, %rs240, 6554;
	mul.wide.u16 	%r257, %rs241, 480;
	add.s32 	%r113, %r145, %r257;
	add.s16 	%rs242, %rs1, 7728;
	mul.hi.u16 	%rs243, %rs242, 6554;
	mul.wide.u16 	%r258, %rs243, 480;
	add.s32 	%r114, %r148, %r258;
	add.s16 	%rs244, %rs1, 7784;
	mul.hi.u16 	%rs245, %rs244, 6554;
	mul.wide.u16 	%r259, %rs245, 480;
	add.s32 	%r115, %r151, %r259;
	add.s64 	%rd277, %rd1, 64;
	mov.b32 	%r479, 0;
$L__BB0_3:
	ld.param.u64 	%rd272, [my_kernel_kernel0_param_1];
	ld.param.u64 	%rd271, [my_kernel_kernel0_param_0];
	mov.u32 	%r260, %tid.x;
	setp.gt.u32 	%p2, %r260, 23;
	bar.sync 	0;
	mul.lo.s32 	%r261, %r479, 10;
	add.s32 	%r262, %r3, %r261;
	cvta.to.global.u64 	%rd15, %rd271;
	mul.wide.u32 	%rd16, %r262, 4;
	add.s64 	%rd17, %rd15, %rd16;
	ld.global.nc.f32 	%f34, [%rd17];
	shl.b32 	%r263, %r260, 2;
	mov.u32 	%r264, _ZZ17my_kernel_kernel0E18PaddedInput_shared;
	add.s32 	%r265, %r264, %r263;
	st.shared.f32 	[%r265], %f34;
	add.s32 	%r266, %r4, %r261;
	mul.wide.u32 	%rd18, %r266, 4;
	add.s64 	%rd19, %rd15, %rd18;
	ld.global.nc.f32 	%f35, [%rd19];
	st.shared.f32 	[%r265+224], %f35;
	add.s32 	%r267, %r5, %r261;
	mul.wide.u32 	%rd20, %r267, 4;
	add.s64 	%rd21, %rd15, %rd20;
	ld.global.nc.f32 	%f36, [%rd21];
	st.shared.f32 	[%r265+448], %f36;
	add.s32 	%r268, %r6, %r261;
	mul.wide.u32 	%rd22, %r268, 4;
	add.s64 	%rd23, %rd15, %rd22;
	ld.global.nc.f32 	%f37, [%rd23];
	st.shared.f32 	[%r265+672], %f37;
	add.s32 	%r269, %r7, %r261;
	mul.wide.u32 	%rd24, %r269, 4;
	add.s64 	%rd25, %rd15, %rd24;
	ld.global.nc.f32 	%f38, [%rd25];
	st.shared.f32 	[%r265+896], %f38;
	ld.global.nc.f32 	%f39, [%rd17+53760];
	st.shared.f32 	[%r265+1120], %f39;
	add.s32 	%r270, %r8, %r261;
	mul.wide.u32 	%rd26, %r270, 4;
	add.s64 	%rd27, %rd15, %rd26;
	ld.global.nc.f32 	%f40, [%rd27];
	st.shared.f32 	[%r265+1344], %f40;
	add.s32 	%r271, %r9, %r261;
	mul.wide.u32 	%rd28, %r271, 4;
	add.s64 	%rd29, %rd15, %rd28;
	ld.global.nc.f32 	%f41, [%rd29];
	st.shared.f32 	[%r265+1568], %f41;
	add.s32 	%r272, %r10, %r261;
	mul.wide.u32 	%rd30, %r272, 4;
	add.s64 	%rd31, %rd15, %rd30;
	ld.global.nc.f32 	%f42, [%rd31];
	st.shared.f32 	[%r265+1792], %f42;
	add.s32 	%r273, %r11, %r261;
	mul.wide.u32 	%rd32, %r273, 4;
	add.s64 	%rd33, %rd15, %rd32;
	ld.global.nc.f32 	%f43, [%rd33];
	st.shared.f32 	[%r265+2016], %f43;
	ld.global.nc.f32 	%f44, [%rd17+107520];
	st.shared.f32 	[%r265+2240], %f44;
	add.s32 	%r274, %r12, %r261;
	mul.wide.u32 	%rd34, %r274, 4;
	add.s64 	%rd35, %rd15, %rd34;
	ld.global.nc.f32 	%f45, [%rd35];
	st.shared.f32 	[%r265+2464], %f45;
	add.s32 	%r275, %r13, %r261;
	mul.wide.u32 	%rd36, %r275, 4;
	add.s64 	%rd37, %rd15, %rd36;
	ld.global.nc.f32 	%f46, [%rd37];
	st.shared.f32 	[%r265+2688], %f46;
	add.s32 	%r276, %r14, %r261;
	mul.wide.u32 	%rd38, %r276, 4;
	add.s64 	%rd39, %rd15, %rd38;
	ld.global.nc.f32 	%f47, [%rd39];
	st.shared.f32 	[%r265+2912], %f47;
	add.s32 	%r277, %r15, %r261;
	mul.wide.u32 	%rd40, %r277, 4;
	add.s64 	%rd41, %rd15, %rd40;
	ld.global.nc.f32 	%f48, [%rd41];
	st.shared.f32 	[%r265+3136], %f48;
	ld.global.nc.f32 	%f49, [%rd17+161280];
	st.shared.f32 	[%r265+3360], %f49;
	add.s32 	%r278, %r16, %r261;
	mul.wide.u32 	%rd42, %r278, 4;
	add.s64 	%rd43, %rd15, %rd42;
	ld.global.nc.f32 	%f50, [%rd43];
	st.shared.f32 	[%r265+3584], %f50;
	add.s32 	%r279, %r17, %r261;
	mul.wide.u32 	%rd44, %r279, 4;
	add.s64 	%rd45, %rd15, %rd44;
	ld.global.nc.f32 	%f51, [%rd45];
	st.shared.f32 	[%r265+3808], %f51;
	add.s32 	%r280, %r18, %r261;
	mul.wide.u32 	%rd46, %r280, 4;
	add.s64 	%rd47, %rd15, %rd46;
	ld.global.nc.f32 	%f52, [%rd47];
	st.shared.f32 	[%r265+4032], %f52;
	add.s32 	%r281, %r19, %r261;
	mul.wide.u32 	%rd48, %r281, 4;
	add.s64 	%rd49, %rd15, %rd48;
	ld.global.nc.f32 	%f53, [%rd49];
	st.shared.f32 	[%r265+4256], %f53;
	ld.global.nc.f32 	%f54, [%rd17+215040];
	st.shared.f32 	[%r265+4480], %f54;
	add.s32 	%r282, %r20, %r261;
	mul.wide.u32 	%rd50, %r282, 4;
	add.s64 	%rd51, %rd15, %rd50;
	ld.global.nc.f32 	%f55, [%rd51];
	st.shared.f32 	[%r265+4704], %f55;
	add.s32 	%r283, %r21, %r261;
	mul.wide.u32 	%rd52, %r283, 4;
	add.s64 	%rd53, %rd15, %rd52;
	ld.global.nc.f32 	%f56, [%rd53];
	st.shared.f32 	[%r265+4928], %f56;
	add.s32 	%r284, %r22, %r261;
	mul.wide.u32 	%rd54, %r284, 4;
	add.s64 	%rd55, %rd15, %rd54;
	ld.global.nc.f32 	%f57, [%rd55];
	st.shared.f32 	[%r265+5152], %f57;
	add.s32 	%r285, %r23, %r261;
	mul.wide.u32 	%rd56, %r285, 4;
	add.s64 	%rd57, %rd15, %rd56;
	ld.global.nc.f32 	%f58, [%rd57];
	st.shared.f32 	[%r265+5376], %f58;
	ld.global.nc.f32 	%f59, [%rd17+268800];
	st.shared.f32 	[%r265+5600], %f59;
	add.s32 	%r286, %r24, %r261;
	mul.wide.u32 	%rd58, %r286, 4;
	add.s64 	%rd59, %rd15, %rd58;
	ld.global.nc.f32 	%f60, [%rd59];
	st.shared.f32 	[%r265+5824], %f60;
	add.s32 	%r287, %r25, %r261;
	mul.wide.u32 	%rd60, %r287, 4;
	add.s64 	%rd61, %rd15, %rd60;
	ld.global.nc.f32 	%f61, [%rd61];
	st.shared.f32 	[%r265+6048], %f61;
	add.s32 	%r288, %r26, %r261;
	mul.wide.u32 	%rd62, %r288, 4;
	add.s64 	%rd63, %rd15, %rd62;
	ld.global.nc.f32 	%f62, [%rd63];
	st.shared.f32 	[%r265+6272], %f62;
	add.s32 	%r289, %r27, %r261;
	mul.wide.u32 	%rd64, %r289, 4;
	add.s64 	%rd65, %rd15, %rd64;
	ld.global.nc.f32 	%f63, [%rd65];
	st.shared.f32 	[%r265+6496], %f63;
	ld.global.nc.f32 	%f64, [%rd17+322560];
	st.shared.f32 	[%r265+6720], %f64;
	add.s32 	%r290, %r28, %r261;
	mul.wide.u32 	%rd66, %r290, 4;
	add.s64 	%rd67, %rd15, %rd66;
	ld.global.nc.f32 	%f65, [%rd67];
	st.shared.f32 	[%r265+6944], %f65;
	add.s32 	%r291, %r29, %r261;
	mul.wide.u32 	%rd68, %r291, 4;
	add.s64 	%rd69, %rd15, %rd68;
	ld.global.nc.f32 	%f66, [%rd69];
	st.shared.f32 	[%r265+7168], %f66;
	add.s32 	%r292, %r30, %r261;
	mul.wide.u32 	%rd70, %r292, 4;
	add.s64 	%rd71, %rd15, %rd70;
	ld.global.nc.f32 	%f67, [%rd71];
	st.shared.f32 	[%r265+7392], %f67;
	add.s32 	%r293, %r31, %r261;
	mul.wide.u32 	%rd72, %r293, 4;
	add.s64 	%rd73, %rd15, %rd72;
	ld.global.nc.f32 	%f68, [%rd73];
	st.shared.f32 	[%r265+7616], %f68;
	ld.global.nc.f32 	%f69, [%rd17+376320];
	st.shared.f32 	[%r265+7840], %f69;
	add.s32 	%r294, %r32, %r261;
	mul.wide.u32 	%rd74, %r294, 4;
	add.s64 	%rd75, %rd15, %rd74;
	ld.global.nc.f32 	%f70, [%rd75];
	st.shared.f32 	[%r265+8064], %f70;
	add.s32 	%r295, %r33, %r261;
	mul.wide.u32 	%rd76, %r295, 4;
	add.s64 	%rd77, %rd15, %rd76;
	ld.global.nc.f32 	%f71, [%rd77];
	st.shared.f32 	[%r265+8288], %f71;
	add.s32 	%r296, %r34, %r261;
	mul.wide.u32 	%rd78, %r296, 4;
	add.s64 	%rd79, %rd15, %rd78;
	ld.global.nc.f32 	%f72, [%rd79];
	st.shared.f32 	[%r265+8512], %f72;
	add.s32 	%r297, %r35, %r261;
	mul.wide.u32 	%rd80, %r297, 4;
	add.s64 	%rd81, %rd15, %rd80;
	ld.global.nc.f32 	%f73, [%rd81];
	st.shared.f32 	[%r265+8736], %f73;
	ld.global.nc.f32 	%f74, [%rd17+430080];
	st.shared.f32 	[%r265+8960], %f74;
	add.s32 	%r298, %r36, %r261;
	mul.wide.u32 	%rd82, %r298, 4;
	add.s64 	%rd83, %rd15, %rd82;
	ld.global.nc.f32 	%f75, [%rd83];
	st.shared.f32 	[%r265+9184], %f75;
	add.s32 	%r299, %r37, %r261;
	mul.wide.u32 	%rd84, %r299, 4;
	add.s64 	%rd85, %rd15, %rd84;
	ld.global.nc.f32 	%f76, [%rd85];
	st.shared.f32 	[%r265+9408], %f76;
	add.s32 	%r300, %r38, %r261;
	mul.wide.u32 	%rd86, %r300, 4;
	add.s64 	%rd87, %rd15, %rd86;
	ld.global.nc.f32 	%f77, [%rd87];
	st.shared.f32 	[%r265+9632], %f77;
	add.s32 	%r301, %r39, %r261;
	mul.wide.u32 	%rd88, %r301, 4;
	add.s64 	%rd89, %rd15, %rd88;
	ld.global.nc.f32 	%f78, [%rd89];
	st.shared.f32 	[%r265+9856], %f78;
	ld.global.nc.f32 	%f79, [%rd17+483840];
	st.shared.f32 	[%r265+10080], %f79;
	add.s32 	%r302, %r40, %r261;
	mul.wide.u32 	%rd90, %r302, 4;
	add.s64 	%rd91, %rd15, %rd90;
	ld.global.nc.f32 	%f80, [%rd91];
	st.shared.f32 	[%r265+10304], %f80;
	add.s32 	%r303, %r41, %r261;
	mul.wide.u32 	%rd92, %r303, 4;
	add.s64 	%rd93, %rd15, %rd92;
	ld.global.nc.f32 	%f81, [%rd93];
	st.shared.f32 	[%r265+10528], %f81;
	add.s32 	%r304, %r42, %r261;
	mul.wide.u32 	%rd94, %r304, 4;
	add.s64 	%rd95, %rd15, %rd94;
	ld.global.nc.f32 	%f82, [%rd95];
	st.shared.f32 	[%r265+10752], %f82;
	add.s32 	%r305, %r43, %r261;
	mul.wide.u32 	%rd96, %r305, 4;
	add.s64 	%rd97, %rd15, %rd96;
	ld.global.nc.f32 	%f83, [%rd97];
	st.shared.f32 	[%r265+10976], %f83;
	ld.global.nc.f32 	%f84, [%rd17+537600];
	st.shared.f32 	[%r265+11200], %f84;
	add.s32 	%r306, %r44, %r261;
	mul.wide.u32 	%rd98, %r306, 4;
	add.s64 	%rd99, %rd15, %rd98;
	ld.global.nc.f32 	%f85, [%rd99];
	st.shared.f32 	[%r265+11424], %f85;
	add.s32 	%r307, %r45, %r261;
	mul.wide.u32 	%rd100, %r307, 4;
	add.s64 	%rd101, %rd15, %rd100;
	ld.global.nc.f32 	%f86, [%rd101];
	st.shared.f32 	[%r265+11648], %f86;
	add.s32 	%r308, %r46, %r261;
	mul.wide.u32 	%rd102, %r308, 4;
	add.s64 	%rd103, %rd15, %rd102;
	ld.global.nc.f32 	%f87, [%rd103];
	st.shared.f32 	[%r265+11872], %f87;
	add.s32 	%r309, %r47, %r261;
	mul.wide.u32 	%rd104, %r309, 4;
	add.s64 	%rd105, %rd15, %rd104;
	ld.global.nc.f32 	%f88, [%rd105];
	st.shared.f32 	[%r265+12096], %f88;
	ld.global.nc.f32 	%f89, [%rd17+591360];
	st.shared.f32 	[%r265+12320], %f89;
	add.s32 	%r310, %r48, %r261;
	mul.wide.u32 	%rd106, %r310, 4;
	add.s64 	%rd107, %rd15, %rd106;
	ld.global.nc.f32 	%f90, [%rd107];
	st.shared.f32 	[%r265+12544], %f90;
	add.s32 	%r311, %r49, %r261;
	mul.wide.u32 	%rd108, %r311, 4;
	add.s64 	%rd109, %rd15, %rd108;
	ld.global.nc.f32 	%f91, [%rd109];
	st.shared.f32 	[%r265+12768], %f91;
	add.s32 	%r312, %r50, %r261;
	mul.wide.u32 	%rd110, %r312, 4;
	add.s64 	%rd111, %rd15, %rd110;
	ld.global.nc.f32 	%f92, [%rd111];
	st.shared.f32 	[%r265+12992], %f92;
	add.s32 	%r313, %r51, %r261;
	mul.wide.u32 	%rd112, %r313, 4;
	add.s64 	%rd113, %rd15, %rd112;
	ld.global.nc.f32 	%f93, [%rd113];
	st.shared.f32 	[%r265+13216], %f93;
	ld.global.nc.f32 	%f94, [%rd17+645120];
	st.shared.f32 	[%r265+13440], %f94;
	add.s32 	%r314, %r52, %r261;
	mul.wide.u32 	%rd114, %r314, 4;
	add.s64 	%rd115, %rd15, %rd114;
	ld.global.nc.f32 	%f95, [%rd115];
	st.shared.f32 	[%r265+13664], %f95;
	add.s32 	%r315, %r53, %r261;
	mul.wide.u32 	%rd116, %r315, 4;
	add.s64 	%rd117, %rd15, %rd116;
	ld.global.nc.f32 	%f96, [%rd117];
	st.shared.f32 	[%r265+13888], %f96;
	add.s32 	%r316, %r54, %r261;
	mul.wide.u32 	%rd118, %r316, 4;
	add.s64 	%rd119, %rd15, %rd118;
	ld.global.nc.f32 	%f97, [%rd119];
	st.shared.f32 	[%r265+14112], %f97;
	add.s32 	%r317, %r55, %r261;
	mul.wide.u32 	%rd120, %r317, 4;
	add.s64 	%rd121, %rd15, %rd120;
	ld.global.nc.f32 	%f98, [%rd121];
	st.shared.f32 	[%r265+14336], %f98;
	ld.global.nc.f32 	%f99, [%rd17+698880];
	st.shared.f32 	[%r265+14560], %f99;
	add.s32 	%r318, %r56, %r261;
	mul.wide.u32 	%rd122, %r318, 4;
	add.s64 	%rd123, %rd15, %rd122;
	ld.global.nc.f32 	%f100, [%rd123];
	st.shared.f32 	[%r265+14784], %f100;
	add.s32 	%r319, %r57, %r261;
	mul.wide.u32 	%rd124, %r319, 4;
	add.s64 	%rd125, %rd15, %rd124;
	ld.global.nc.f32 	%f101, [%rd125];
	st.shared.f32 	[%r265+15008], %f101;
	add.s32 	%r320, %r58, %r261;
	mul.wide.u32 	%rd126, %r320, 4;
	add.s64 	%rd127, %rd15, %rd126;
	ld.global.nc.f32 	%f102, [%rd127];
	st.shared.f32 	[%r265+15232], %f102;
	add.s32 	%r321, %r59, %r261;
	mul.wide.u32 	%rd128, %r321, 4;
	add.s64 	%rd129, %rd15, %rd128;
	ld.global.nc.f32 	%f103, [%rd129];
	st.shared.f32 	[%r265+15456], %f103;
	ld.global.nc.f32 	%f104, [%rd17+752640];
	st.shared.f32 	[%r265+15680], %f104;
	add.s32 	%r322, %r60, %r261;
	mul.wide.u32 	%rd130, %r322, 4;
	add.s64 	%rd131, %rd15, %rd130;
	ld.global.nc.f32 	%f105, [%rd131];
	st.shared.f32 	[%r265+15904], %f105;
	add.s32 	%r323, %r61, %r261;
	mul.wide.u32 	%rd132, %r323, 4;
	add.s64 	%rd133, %rd15, %rd132;
	ld.global.nc.f32 	%f106, [%rd133];
	st.shared.f32 	[%r265+16128], %f106;
	add.s32 	%r324, %r62, %r261;
	mul.wide.u32 	%rd134, %r324, 4;
	add.s64 	%rd135, %rd15, %rd134;
	ld.global.nc.f32 	%f107, [%rd135];
	st.shared.f32 	[%r265+16352], %f107;
	add.s32 	%r325, %r63, %r261;
	mul.wide.u32 	%rd136, %r325, 4;
	add.s64 	%rd137, %rd15, %rd136;
	ld.global.nc.f32 	%f108, [%rd137];
	st.shared.f32 	[%r265+16576], %f108;
	ld.global.nc.f32 	%f109, [%rd17+806400];
	st.shared.f32 	[%r265+16800], %f109;
	add.s32 	%r326, %r64, %r261;
	mul.wide.u32 	%rd138, %r326, 4;
	add.s64 	%rd139, %rd15, %rd138;
	ld.global.nc.f32 	%f110, [%rd139];
	st.shared.f32 	[%r265+17024], %f110;
	add.s32 	%r327, %r65, %r261;
	mul.wide.u32 	%rd140, %r327, 4;
	add.s64 	%rd141, %rd15, %rd140;
	ld.global.nc.f32 	%f111, [%rd141];
	st.shared.f32 	[%r265+17248], %f111;
	add.s32 	%r328, %r66, %r261;
	mul.wide.u32 	%rd142, %r328, 4;
	add.s64 	%rd143, %rd15, %rd142;
	ld.global.nc.f32 	%f112, [%rd143];
	st.shared.f32 	[%r265+17472], %f112;
	add.s32 	%r329, %r67, %r261;
	mul.wide.u32 	%rd144, %r329, 4;
	add.s64 	%rd145, %rd15, %rd144;
	ld.global.nc.f32 	%f113, [%rd145];
	st.shared.f32 	[%r265+17696], %f113;
	ld.global.nc.f32 	%f114, [%rd17+860160];
	st.shared.f32 	[%r265+17920], %f114;
	add.s32 	%r330, %r68, %r261;
	mul.wide.u32 	%rd146, %r330, 4;
	add.s64 	%rd147, %rd15, %rd146;
	ld.global.nc.f32 	%f115, [%rd147];
	st.shared.f32 	[%r265+18144], %f115;
	add.s32 	%r331, %r69, %r261;
	mul.wide.u32 	%rd148, %r331, 4;
	add.s64 	%rd149, %rd15, %rd148;
	ld.global.nc.f32 	%f116, [%rd149];
	st.shared.f32 	[%r265+18368], %f116;
	add.s32 	%r332, %r70, %r261;
	mul.wide.u32 	%rd150, %r332, 4;
	add.s64 	%rd151, %rd15, %rd150;
	ld.global.nc.f32 	%f117, [%rd151];
	st.shared.f32 	[%r265+18592], %f117;
	add.s32 	%r333, %r71, %r261;
	mul.wide.u32 	%rd152, %r333, 4;
	add.s64 	%rd153, %rd15, %rd152;
	ld.global.nc.f32 	%f118, [%rd153];
	st.shared.f32 	[%r265+18816], %f118;
	ld.global.nc.f32 	%f119, [%rd17+913920];
	st.shared.f32 	[%r265+19040], %f119;
	add.s32 	%r334, %r72, %r261;
	mul.wide.u32 	%rd154, %r334, 4;
	add.s64 	%rd155, %rd15, %rd154;
	ld.global.nc.f32 	%f120, [%rd155];
	st.shared.f32 	[%r265+19264], %f120;
	add.s32 	%r335, %r73, %r261;
	mul.wide.u32 	%rd156, %r335, 4;
	add.s64 	%rd157, %rd15, %rd156;
	ld.global.nc.f32 	%f121, [%rd157];
	st.shared.f32 	[%r265+19488], %f121;
	add.s32 	%r336, %r74, %r261;
	mul.wide.u32 	%rd158, %r336, 4;
	add.s64 	%rd159, %rd15, %rd158;
	ld.global.nc.f32 	%f122, [%rd159];
	st.shared.f32 	[%r265+19712], %f122;
	add.s32 	%r337, %r75, %r261;
	mul.wide.u32 	%rd160, %r337, 4;
	add.s64 	%rd161, %rd15, %rd160;
	ld.global.nc.f32 	%f123, [%rd161];
	st.shared.f32 	[%r265+19936], %f123;
	ld.global.nc.f32 	%f124, [%rd17+967680];
	st.shared.f32 	[%r265+20160], %f124;
	add.s32 	%r338, %r76, %r261;
	mul.wide.u32 	%rd162, %r338, 4;
	add.s64 	%rd163, %rd15, %rd162;
	ld.global.nc.f32 	%f125, [%rd163];
	st.shared.f32 	[%r265+20384], %f125;
	add.s32 	%r339, %r77, %r261;
	mul.wide.u32 	%rd164, %r339, 4;
	add.s64 	%rd165, %rd15, %rd164;
	ld.global.nc.f32 	%f126, [%rd165];
	st.shared.f32 	[%r265+20608], %f126;
	add.s32 	%r340, %r78, %r261;
	mul.wide.u32 	%rd166, %r340, 4;
	add.s64 	%rd167, %rd15, %rd166;
	ld.global.nc.f32 	%f127, [%rd167];
	st.shared.f32 	[%r265+20832], %f127;
	add.s32 	%r341, %r79, %r261;
	mul.wide.u32 	%rd168, %r341, 4;
	add.s64 	%rd169, %rd15, %rd168;
	ld.global.nc.f32 	%f128, [%rd169];
	st.shared.f32 	[%r265+21056], %f128;
	ld.global.nc.f32 	%f129, [%rd17+1021440];
	st.shared.f32 	[%r265+21280], %f129;
	add.s32 	%r342, %r80, %r261;
	mul.wide.u32 	%rd170, %r342, 4;
	add.s64 	%rd171, %rd15, %rd170;
	ld.global.nc.f32 	%f130, [%rd171];
	st.shared.f32 	[%r265+21504], %f130;
	add.s32 	%r343, %r81, %r261;
	mul.wide.u32 	%rd172, %r343, 4;
	add.s64 	%rd173, %rd15, %rd172;
	ld.global.nc.f32 	%f131, [%rd173];
	st.shared.f32 	[%r265+21728], %f131;
	add.s32 	%r344, %r82, %r261;
	mul.wide.u32 	%rd174, %r344, 4;
	add.s64 	%rd175, %rd15, %rd174;
	ld.global.nc.f32 	%f132, [%rd175];
	st.shared.f32 	[%r265+21952], %f132;
	add.s32 	%r345, %r83, %r261;
	mul.wide.u32 	%rd176, %r345, 4;
	add.s64 	%rd177, %rd15, %rd176;
	ld.global.nc.f32 	%f133, [%rd177];
	st.shared.f32 	[%r265+22176], %f133;
	ld.global.nc.f32 	%f134, [%rd17+1075200];
	st.shared.f32 	[%r265+22400], %f134;
	add.s32 	%r346, %r84, %r261;
	mul.wide.u32 	%rd178, %r346, 4;
	add.s64 	%rd179, %rd15, %rd178;
	ld.global.nc.f32 	%f135, [%rd179];
	st.shared.f32 	[%r265+22624], %f135;
	add.s32 	%r347, %r85, %r261;
	mul.wide.u32 	%rd180, %r347, 4;
	add.s64 	%rd181, %rd15, %rd180;
	ld.global.nc.f32 	%f136, [%rd181];
	st.shared.f32 	[%r265+22848], %f136;
	add.s32 	%r348, %r86, %r261;
	mul.wide.u32 	%rd182, %r348, 4;
	add.s64 	%rd183, %rd15, %rd182;
	ld.global.nc.f32 	%f137, [%rd183];
	st.shared.f32 	[%r265+23072], %f137;
	add.s32 	%r349, %r87, %r261;
	mul.wide.u32 	%rd184, %r349, 4;
	add.s64 	%rd185, %rd15, %rd184;
	ld.global.nc.f32 	%f138, [%rd185];
	st.shared.f32 	[%r265+23296], %f138;
	ld.global.nc.f32 	%f139, [%rd17+1128960];
	st.shared.f32 	[%r265+23520], %f139;
	add.s32 	%r350, %r88, %r261;
	mul.wide.u32 	%rd186, %r350, 4;
	add.s64 	%rd187, %rd15, %rd186;
	ld.global.nc.f32 	%f140, [%rd187];
	st.shared.f32 	[%r265+23744], %f140;
	add.s32 	%r351, %r89, %r261;
	mul.wide.u32 	%rd188, %r351, 4;
	add.s64 	%rd189, %rd15, %rd188;
	ld.global.nc.f32 	%f141, [%rd189];
	st.shared.f32 	[%r265+23968], %f141;
	add.s32 	%r352, %r90, %r261;
	mul.wide.u32 	%rd190, %r352, 4;
	add.s64 	%rd191, %rd15, %rd190;
	ld.global.nc.f32 	%f142, [%rd191];
	st.shared.f32 	[%r265+24192], %f142;
	add.s32 	%r353, %r91, %r261;
	mul.wide.u32 	%rd192, %r353, 4;
	add.s64 	%rd193, %rd15, %rd192;
	ld.global.nc.f32 	%f143, [%rd193];
	st.shared.f32 	[%r265+24416], %f143;
	ld.global.nc.f32 	%f144, [%rd17+1182720];
	st.shared.f32 	[%r265+24640], %f144;
	add.s32 	%r354, %r92, %r261;
	mul.wide.u32 	%rd194, %r354, 4;
	add.s64 	%rd195, %rd15, %rd194;
	ld.global.nc.f32 	%f145, [%rd195];
	st.shared.f32 	[%r265+24864], %f145;
	add.s32 	%r355, %r93, %r261;
	mul.wide.u32 	%rd196, %r355, 4;
	add.s64 	%rd197, %rd15, %rd196;
	ld.global.nc.f32 	%f146, [%rd197];
	st.shared.f32 	[%r265+25088], %f146;
	add.s32 	%r356, %r94, %r261;
	mul.wide.u32 	%rd198, %r356, 4;
	add.s64 	%rd199, %rd15, %rd198;
	ld.global.nc.f32 	%f147, [%rd199];
	st.shared.f32 	[%r265+25312], %f147;
	add.s32 	%r357, %r95, %r261;
	mul.wide.u32 	%rd200, %r357, 4;
	add.s64 	%rd201, %rd15, %rd200;
	ld.global.nc.f32 	%f148, [%rd201];
	st.shared.f32 	[%r265+25536], %f148;
	ld.global.nc.f32 	%f149, [%rd17+1236480];
	st.shared.f32 	[%r265+25760], %f149;
	add.s32 	%r358, %r96, %r261;
	mul.wide.u32 	%rd202, %r358, 4;
	add.s64 	%rd203, %rd15, %rd202;
	ld.global.nc.f32 	%f150, [%rd203];
	st.shared.f32 	[%r265+25984], %f150;
	add.s32 	%r359, %r97, %r261;
	mul.wide.u32 	%rd204, %r359, 4;
	add.s64 	%rd205, %rd15, %rd204;
	ld.global.nc.f32 	%f151, [%rd205];
	st.shared.f32 	[%r265+26208], %f151;
	add.s32 	%r360, %r98, %r261;
	mul.wide.u32 	%rd206, %r360, 4;
	add.s64 	%rd207, %rd15, %rd206;
	ld.global.nc.f32 	%f152, [%rd207];
	st.shared.f32 	[%r265+26432], %f152;
	add.s32 	%r361, %r99, %r261;
	mul.wide.u32 	%rd208, %r361, 4;
	add.s64 	%rd209, %rd15, %rd208;
	ld.global.nc.f32 	%f153, [%rd209];
	st.shared.f32 	[%r265+26656], %f153;
	ld.global.nc.f32 	%f154, [%rd17+1290240];
	st.shared.f32 	[%r265+26880], %f154;
	add.s32 	%r362, %r100, %r261;
	mul.wide.u32 	%rd210, %r362, 4;
	add.s64 	%rd211, %rd15, %rd210;
	ld.global.nc.f32 	%f155, [%rd211];
	st.shared.f32 	[%r265+27104], %f155;
	add.s32 	%r363, %r101, %r261;
	mul.wide.u32 	%rd212, %r363, 4;
	add.s64 	%rd213, %rd15, %rd212;
	ld.global.nc.f32 	%f156, [%rd213];
	st.shared.f32 	[%r265+27328], %f156;
	add.s32 	%r364, %r102, %r261;
	mul.wide.u32 	%rd214, %r364, 4;
	add.s64 	%rd215, %rd15, %rd214;
	ld.global.nc.f32 	%f157, [%rd215];
	st.shared.f32 	[%r265+27552], %f157;
	add.s32 	%r365, %r103, %r261;
	mul.wide.u32 	%rd216, %r365, 4;
	add.s64 	%rd217, %rd15, %rd216;
	ld.global.nc.f32 	%f158, [%rd217];
	st.shared.f32 	[%r265+27776], %f158;
	ld.global.nc.f32 	%f159, [%rd17+1344000];
	st.shared.f32 	[%r265+28000], %f159;
	add.s32 	%r366, %r104, %r261;
	mul.wide.u32 	%rd218, %r366, 4;
	add.s64 	%rd219, %rd15, %rd218;
	ld.global.nc.f32 	%f160, [%rd219];
	st.shared.f32 	[%r265+28224], %f160;
	add.s32 	%r367, %r105, %r261;
	mul.wide.u32 	%rd220, %r367, 4;
	add.s64 	%rd221, %rd15, %rd220;
	ld.global.nc.f32 	%f161, [%rd221];
	st.shared.f32 	[%r265+28448], %f161;
	add.s32 	%r368, %r106, %r261;
	mul.wide.u32 	%rd222, %r368, 4;
	add.s64 	%rd223, %rd15, %rd222;
	ld.global.nc.f32 	%f162, [%rd223];
	st.shared.f32 	[%r265+28672], %f162;
	add.s32 	%r369, %r107, %r261;
	mul.wide.u32 	%rd224, %r369, 4;
	add.s64 	%rd225, %rd15, %rd224;
	ld.global.nc.f32 	%f163, [%rd225];
	st.shared.f32 	[%r265+28896], %f163;
	ld.global.nc.f32 	%f164, [%rd17+1397760];
	st.shared.f32 	[%r265+29120], %f164;
	add.s32 	%r370, %r108, %r261;
	mul.wide.u32 	%rd226, %r370, 4;
	add.s64 	%rd227, %rd15, %rd226;
	ld.global.nc.f32 	%f165, [%rd227];
	st.shared.f32 	[%r265+29344], %f165;
	add.s32 	%r371, %r109, %r261;
	mul.wide.u32 	%rd228, %r371, 4;
	add.s64 	%rd229, %rd15, %rd228;
	ld.global.nc.f32 	%f166, [%rd229];
	st.shared.f32 	[%r265+29568], %f166;
	add.s32 	%r372, %r110, %r261;
	mul.wide.u32 	%rd230, %r372, 4;
	add.s64 	%rd231, %rd15, %rd230;
	ld.global.nc.f32 	%f167, [%rd231];
	st.shared.f32 	[%r265+29792], %f167;
	add.s32 	%r373, %r111, %r261;
	mul.wide.u32 	%rd232, %r373, 4;
	add.s64 	%rd233, %rd15, %rd232;
	ld.global.nc.f32 	%f168, [%rd233];
	st.shared.f32 	[%r265+30016], %f168;
	ld.global.nc.f32 	%f169, [%rd17+1451520];
	st.shared.f32 	[%r265+30240], %f169;
	add.s32 	%r374, %r112, %r261;
	mul.wide.u32 	%rd234, %r374, 4;
	add.s64 	%rd235, %rd15, %rd234;
	ld.global.nc.f32 	%f170, [%rd235];
	st.shared.f32 	[%r265+30464], %f170;
	add.s32 	%r375, %r113, %r261;
	mul.wide.u32 	%rd236, %r375, 4;
	add.s64 	%rd237, %rd15, %rd236;
	ld.global.nc.f32 	%f171, [%rd237];
	st.shared.f32 	[%r265+30688], %f171;
	add.s32 	%r376, %r114, %r261;
	mul.wide.u32 	%rd238, %r376, 4;
	add.s64 	%rd239, %rd15, %rd238;
	ld.global.nc.f32 	%f172, [%rd239];
	st.shared.f32 	[%r265+30912], %f172;
	add.s32 	%r377, %r115, %r261;
	mul.wide.u32 	%rd240, %r377, 4;
	add.s64 	%rd241, %rd15, %rd240;
	ld.global.nc.f32 	%f173, [%rd241];
	st.shared.f32 	[%r265+31136], %f173;
	mul.lo.s32 	%r378, %r479, 1280;
	mov.u32 	%r379, %ctaid.x;
	shl.b32 	%r380, %r379, 6;
	and.b32  	%r381, %r380, 64;
	add.s32 	%r382, %r381, %r260;
	add.s32 	%r383, %r382, %r378;
	cvta.to.global.u64 	%rd242, %rd272;
	mul.wide.u32 	%rd243, %r383, 4;
	add.s64 	%rd244, %rd242, %rd243;
	ld.global.nc.f32 	%f174, [%rd244];
	mov.u32 	%r384, _ZZ17my_kernel_kernel0E18placeholder_shared;
	add.s32 	%r385, %r384, %r263;
	st.shared.f32 	[%r385], %f174;
	add.s32 	%r386, %r260, 56;
	and.b32  	%r387, %r386, 63;
	or.b32  	%r388, %r387, %r381;
	add.s32 	%r389, %r260, %r260;
	add.s32 	%r390, %r389, 112;
	and.b32  	%r391, %r390, 3968;
	or.b32  	%r392, %r388, %r391;
	add.s32 	%r393, %r392, %r378;
	mul.wide.u32 	%rd245, %r393, 4;
	add.s64 	%rd246, %rd242, %rd245;
	ld.global.nc.f32 	%f175, [%rd246];
	st.shared.f32 	[%r385+224], %f175;
	add.s32 	%r394, %r260, 48;
	and.b32  	%r395, %r394, 63;
	or.b32  	%r396, %r395, %r381;
	add.s32 	%r397, %r389, 224;
	and.b32  	%r398, %r397, 3968;
	or.b32  	%r399, %r396, %r398;
	add.s32 	%r400, %r399, %r378;
	mul.wide.u32 	%rd247, %r400, 4;
	add.s64 	%rd248, %rd242, %rd247;
	ld.global.nc.f32 	%f176, [%rd248];
	st.shared.f32 	[%r385+448], %f176;
	add.s32 	%r401, %r260, 40;
	and.b32  	%r402, %r401, 63;
	or.b32  	%r403, %r402, %r381;
	add.s32 	%r404, %r389, 336;
	and.b32  	%r405, %r404, 3968;
	or.b32  	%r406, %r403, %r405;
	add.s32 	%r407, %r406, %r378;
	mul.wide.u32 	%rd249, %r407, 4;
	add.s64 	%rd250, %rd242, %rd249;
	ld.global.nc.f32 	%f177, [%rd250];
	st.shared.f32 	[%r385+672], %f177;
	and.b32  	%r408, %r260, 63;
	xor.b32  	%r409, %r408, 32;
	or.b32  	%r410, %r409, %r381;
	add.s32 	%r411, %r389, 448;
	and.b32  	%r412, %r411, 3968;
	or.b32  	%r413, %r410, %r412;
	add.s32 	%r414, %r413, %r378;
	mul.wide.u32 	%rd251, %r414, 4;
	add.s64 	%rd252, %rd242, %rd251;
	ld.global.nc.f32 	%f178, [%rd252];
	st.shared.f32 	[%r385+896], %f178;
	add.s32 	%r415, %r260, 24;
	and.b32  	%r416, %r415, 63;
	or.b32  	%r417, %r416, %r381;
	add.s32 	%r418, %r389, 560;
	and.b32  	%r419, %r418, 3968;
	or.b32  	%r420, %r417, %r419;
	add.s32 	%r421, %r420, %r378;
	mul.wide.u32 	%rd253, %r421, 4;
	add.s64 	%rd254, %rd242, %rd253;
	ld.global.nc.f32 	%f179, [%rd254];
	st.shared.f32 	[%r385+1120], %f179;
	add.s32 	%r422, %r260, 16;
	and.b32  	%r423, %r422, 63;
	or.b32  	%r424, %r423, %r381;
	add.s32 	%r425, %r389, 672;
	and.b32  	%r426, %r425, 3968;
	or.b32  	%r427, %r424, %r426;
	add.s32 	%r428, %r427, %r378;
	mul.wide.u32 	%rd255, %r428, 4;
	add.s64 	%rd256, %rd242, %rd255;
	ld.global.nc.f32 	%f180, [%rd256];
	st.shared.f32 	[%r385+1344], %f180;
	add.s32 	%r429, %r389, 784;
	and.b32  	%r430, %r429, 3968;
	add.s32 	%r431, %r383, %r430;
	mul.wide.u32 	%rd257, %r431, 4;
	add.s64 	%rd258, %rd242, %rd257;
	ld.global.nc.f32 	%f181, [%rd258+32];
	st.shared.f32 	[%r385+1568], %f181;
	ld.global.nc.f32 	%f182, [%rd244+3584];
	st.shared.f32 	[%r385+1792], %f182;
	add.s32 	%r432, %r389, 1008;
	and.b32  	%r433, %r432, 3968;
	or.b32  	%r434, %r388, %r433;
	add.s32 	%r435, %r434, %r378;
	mul.wide.u32 	%rd259, %r435, 4;
	add.s64 	%rd260, %rd242, %rd259;
	ld.global.nc.f32 	%f183, [%rd260];
	st.shared.f32 	[%r385+2016], %f183;
	add.s32 	%r436, %r389, 1120;
	and.b32  	%r437, %r436, 3968;
	or.b32  	%r438, %r396, %r437;
	add.s32 	%r439, %r438, %r378;
	mul.wide.u32 	%rd261, %r439, 4;
	add.s64 	%rd262, %rd242, %rd261;
	ld.global.nc.f32 	%f184, [%rd262];
	st.shared.f32 	[%r385+2240], %f184;
	@%p2 bra 	$L__BB0_5;
	ld.param.u64 	%rd273, [my_kernel_kernel0_param_1];
	add.s32 	%r442, %r389, 1232;
	and.b32  	%r443, %r442, 1408;
	mad.lo.s32 	%r448, %r479, 1280, %r382;
	add.s32 	%r449, %r448, %r443;
	cvta.to.global.u64 	%rd263, %rd273;
	mul.wide.u32 	%rd264, %r449, 4;
	add.s64 	%rd265, %rd263, %rd264;
	ld.global.nc.f32 	%f185, [%rd265+160];
	mov.u32 	%r451, _ZZ17my_kernel_kernel0E18placeholder_shared;
	add.s32 	%r452, %r451, %r263;
	st.shared.f32 	[%r452+2464], %f185;
$L__BB0_5:
	bar.sync 	0;
	mov.b32 	%r480, 0;
$L__BB0_6:
	mov.u32 	%r455, %tid.x;
	shl.b32 	%r456, %r480, 8;
	shl.b32 	%r457, %r455, 6;
	and.b32  	%r458, %r457, 192;
	or.b32  	%r459, %r456, %r458;
	mov.u32 	%r460, _ZZ17my_kernel_kernel0E18placeholder_shared;
	add.s32 	%r461, %r460, %r459;
	ld.shared.f32 	%f1, [%r461];
	ld.shared.f32 	%f2, [%r461+4];
	ld.shared.f32 	%f3, [%r461+8];
	ld.shared.f32 	%f4, [%r461+12];
	ld.shared.f32 	%f5, [%r461+16];
	ld.shared.f32 	%f6, [%r461+20];
	ld.shared.f32 	%f7, [%r461+24];
	ld.shared.f32 	%f8, [%r461+28];
	ld.shared.f32 	%f9, [%r461+32];
	ld.shared.f32 	%f10, [%r461+36];
	ld.shared.f32 	%f11, [%r461+40];
	ld.shared.f32 	%f12, [%r461+44];
	ld.shared.f32 	%f13, [%r461+48];
	ld.shared.f32 	%f14, [%r461+52];
	ld.shared.f32 	%f15, [%r461+56];
	ld.shared.f32 	%f16, [%r461+60];
	shl.b32 	%r462, %r480, 2;
	shr.u32 	%r463, %r455, 2;
	mov.u32 	%r464, _ZZ17my_kernel_kernel0E18PaddedInput_shared;
	mad.lo.s32 	%r465, %r463, 80, %r464;
	add.s32 	%r481, %r465, %r462;
	mov.b32 	%r482, 40;
	mov.u64 	%rd276, %rd277;
$L__BB0_7:
	ld.local.v4.f32 	{%f186, %f187, %f188, %f189}, [%rd276+-64];
	ld.shared.f32 	%f190, [%r481];
	fma.rn.f32 	%f191, %f190, %f1, %f186;
	fma.rn.f32 	%f192, %f190, %f2, %f187;
	fma.rn.f32 	%f193, %f190, %f3, %f188;
	fma.rn.f32 	%f194, %f190, %f4, %f189;
	st.local.v4.f32 	[%rd276+-64], {%f191, %f192, %f193, %f194};
	ld.local.v4.f32 	{%f195, %f196, %f197, %f198}, [%rd276+-48];
	fma.rn.f32 	%f199, %f190, %f5, %f195;
	fma.rn.f32 	%f200, %f190, %f6, %f196;
	fma.rn.f32 	%f201, %f190, %f7, %f197;
	fma.rn.f32 	%f202, %f190, %f8, %f198;
	st.local.v4.f32 	[%rd276+-48], {%f199, %f200, %f201, %f202};
	ld.local.v4.f32 	{%f203, %f204, %f205, %f206}, [%rd276];
	ld.shared.f32 	%f207, [%r481+40];
	fma.rn.f32 	%f208, %f207, %f1, %f203;
	fma.rn.f32 	%f209, %f207, %f2, %f204;
	fma.rn.f32 	%f210, %f207, %f3, %f205;
	fma.rn.f32 	%f211, %f207, %f4, %f206;
	st.local.v4.f32 	[%rd276], {%f208, %f209, %f210, %f211};
	ld.local.v4.f32 	{%f212, %f213, %f214, %f215}, [%rd276+16];
	fma.rn.f32 	%f216, %f207, %f5, %f212;
	fma.rn.f32 	%f217, %f207, %f6, %f213;
	fma.rn.f32 	%f218, %f207, %f7, %f214;
	fma.rn.f32 	%f219, %f207, %f8, %f215;
	st.local.v4.f32 	[%rd276+16], {%f216, %f217, %f218, %f219};
	ld.local.v4.f32 	{%f220, %f221, %f222, %f223}, [%rd276+-32];
	fma.rn.f32 	%f224, %f190, %f9, %f220;
	fma.rn.f32 	%f225, %f190, %f10, %f221;
	fma.rn.f32 	%f226, %f190, %f11, %f222;
	fma.rn.f32 	%f227, %f190, %f12, %f223;
	st.local.v4.f32 	[%rd276+-32], {%f224, %f225, %f226, %f227};
	ld.local.v4.f32 	{%f228, %f229, %f230, %f231}, [%rd276+-16];
	fma.rn.f32 	%f232, %f190, %f13, %f228;
	fma.rn.f32 	%f233, %f190, %f14, %f229;
	fma.rn.f32 	%f234, %f190, %f15, %f230;
	fma.rn.f32 	%f235, %f190, %f16, %f231;
	st.local.v4.f32 	[%rd276+-16], {%f232, %f233, %f234, %f235};
	ld.local.v4.f32 	{%f236, %f237, %f238, %f239}, [%rd276+32];
	fma.rn.f32 	%f240, %f207, %f9, %f236;
	fma.rn.f32 	%f241, %f207, %f10, %f237;
	fma.rn.f32 	%f242, %f207, %f11, %f238;
	fma.rn.f32 	%f243, %f207, %f12, %f239;
	st.local.v4.f32 	[%rd276+32], {%f240, %f241, %f242, %f243};
	ld.local.v4.f32 	{%f244, %f245, %f246, %f247}, [%rd276+48];
	fma.rn.f32 	%f248, %f207, %f13, %f244;
	fma.rn.f32 	%f249, %f207, %f14, %f245;
	fma.rn.f32 	%f250, %f207, %f15, %f246;
	fma.rn.f32 	%f251, %f207, %f16, %f247;
	st.local.v4.f32 	[%rd276+48], {%f248, %f249, %f250, %f251};
	add.s32 	%r482, %r482, 1120;
	add.s64 	%rd276, %rd276, 128;
	add.s32 	%r481, %r481, 1120;
	setp.ne.s32 	%p3, %r482, 31400;
	@%p3 bra 	$L__BB0_7;
	add.s32 	%r480, %r480, 1;
	setp.ne.s32 	%p4, %r480, 10;
	@%p4 bra 	$L__BB0_6;
	add.s32 	%r479, %r479, 1;
	setp.ne.s32 	%p5, %r479, 48;
	@%p5 bra 	$L__BB0_3;
	ld.param.u64 	%rd275, [my_kernel_kernel0_param_3];
	ld.param.u64 	%rd274, [my_kernel_kernel0_param_2];
	mov.u32 	%r467, %tid.x;
	shl.b32 	%r468, %r467, 4;
	and.b32  	%r469, %r468, 48;
	mov.u32 	%r470, %ctaid.x;
	shl.b32 	%r471, %r470, 6;
	and.b32  	%r472, %r471, 64;
	or.b32  	%r473, %r472, %r469;
	shr.u32 	%r474, %r470, 1;
	shl.b32 	%r475, %r467, 6;
	and.b32  	%r476, %r475, 65280;
	mad.lo.s32 	%r477, %r474, 100352, %r476;
	or.b32  	%r483, %r473, %r477;
	cvta.to.global.u64 	%rd266, %rd275;
	mul.wide.u32 	%rd267, %r473, 4;
	add.s64 	%rd268, %rd266, %rd267;
	ld.global.nc.f32 	%f17, [%rd268];
	ld.global.nc.f32 	%f18, [%rd268+4];
	ld.global.nc.f32 	%f19, [%rd268+8];
	ld.global.nc.f32 	%f20, [%rd268+12];
	ld.global.nc.f32 	%f21, [%rd268+16];
	ld.global.nc.f32 	%f22, [%rd268+20];
	ld.global.nc.f32 	%f23, [%rd268+24];
	ld.global.nc.f32 	%f24, [%rd268+28];
	ld.global.nc.f32 	%f25, [%rd268+32];
	ld.global.nc.f32 	%f26, [%rd268+36];
	ld.global.nc.f32 	%f27, [%rd268+40];
	ld.global.nc.f32 	%f28, [%rd268+44];
	ld.global.nc.f32 	%f29, [%rd268+48];
	ld.global.nc.f32 	%f30, [%rd268+52];
	ld.global.nc.f32 	%f31, [%rd268+56];
	ld.global.nc.f32 	%f32, [%rd268+60];
	cvta.to.global.u64 	%rd5, %rd274;
	mov.b32 	%r484, 0;
$L__BB0_11:
	ld.local.v4.f32 	{%f252, %f253, %f254, %f255}, [%rd277+-64];
	add.f32 	%f256, %f252, %f17;
	max.f32 	%f257, %f256, 0f00000000;
	mul.wide.u32 	%rd269, %r483, 4;
	add.s64 	%rd270, %rd5, %rd269;
	st.global.f32 	[%rd270], %f257;
	add.f32 	%f258, %f253, %f18;
	max.f32 	%f259, %f258, 0f00000000;
	st.global.f32 	[%rd270+4], %f259;
	add.f32 	%f260, %f254, %f19;
	max.f32 	%f261, %f260, 0f00000000;
	st.global.f32 	[%rd270+8], %f261;
	add.f32 	%f262, %f255, %f20;
	max.f32 	%f263, %f262, 0f00000000;
	st.global.f32 	[%rd270+12], %f263;
	ld.local.v4.f32 	{%f264, %f265, %f266, %f267}, [%rd277+-48];
	add.f32 	%f268, %f264, %f21;
	max.f32 	%f269, %f268, 0f00000000;
	st.global.f32 	[%rd270+16], %f269;
	add.f32 	%f270, %f265, %f22;
	max.f32 	%f271, %f270, 0f00000000;
	st.global.f32 	[%rd270+20], %f271;
	add.f32 	%f272, %f266, %f23;
	max.f32 	%f273, %f272, 0f00000000;
	st.global.f32 	[%rd270+24], %f273;
	add.f32 	%f274, %f267, %f24;
	max.f32 	%f275, %f274, 0f00000000;
	st.global.f32 	[%rd270+28], %f275;
	ld.local.v4.f32 	{%f276, %f277, %f278, %f279}, [%rd277+-32];
	add.f32 	%f280, %f276, %f25;
	max.f32 	%f281, %f280, 0f00000000;
	st.global.f32 	[%rd270+32], %f281;
	add.f32 	%f282, %f277, %f26;
	max.f32 	%f283, %f282, 0f00000000;
	st.global.f32 	[%rd270+36], %f283;
	add.f32 	%f284, %f278, %f27;
	max.f32 	%f285, %f284, 0f00000000;
	st.global.f32 	[%rd270+40], %f285;
	add.f32 	%f286, %f279, %f28;
	max.f32 	%f287, %f286, 0f00000000;
	st.global.f32 	[%rd270+44], %f287;
	ld.local.v4.f32 	{%f288, %f289, %f290, %f291}, [%rd277+-16];
	add.f32 	%f292, %f288, %f29;
	max.f32 	%f293, %f292, 0f00000000;
	st.global.f32 	[%rd270+48], %f293;
	add.f32 	%f294, %f289, %f30;
	max.f32 	%f295, %f294, 0f00000000;
	st.global.f32 	[%rd270+52], %f295;
	add.f32 	%f296, %f290, %f31;
	max.f32 	%f297, %f296, 0f00000000;
	st.global.f32 	[%rd270+56], %f297;
	add.f32 	%f298, %f291, %f32;
	max.f32 	%f299, %f298, 0f00000000;
	st.global.f32 	[%rd270+60], %f299;
	ld.local.v4.f32 	{%f300, %f301, %f302, %f303}, [%rd277];
	add.f32 	%f304, %f300, %f17;
	max.f32 	%f305, %f304, 0f00000000;
	st.global.f32 	[%rd270+512], %f305;
	add.f32 	%f306, %f301, %f18;
	max.f32 	%f307, %f306, 0f00000000;
	st.global.f32 	[%rd270+516], %f307;
	add.f32 	%f308, %f302, %f19;
	max.f32 	%f309, %f308, 0f00000000;
	st.global.f32 	[%rd270+520], %f309;
	add.f32 	%f310, %f303, %f20;
	max.f32 	%f311, %f310, 0f00000000;
	st.global.f32 	[%rd270+524], %f311;
	ld.local.v4.f32 	{%f312, %f313, %f314, %f315}, [%rd277+16];
	add.f32 	%f316, %f312, %f21;
	max.f32 	%f317, %f316, 0f00000000;
	st.global.f32 	[%rd270+528], %f317;
	add.f32 	%f318, %f313, %f22;
	max.f32 	%f319, %f318, 0f00000000;
	st.global.f32 	[%rd270+532], %f319;
	add.f32 	%f320, %f314, %f23;
	max.f32 	%f321, %f320, 0f00000000;
	st.global.f32 	[%rd270+536], %f321;
	add.f32 	%f322, %f315, %f24;
	max.f32 	%f323, %f322, 0f00000000;
	st.global.f32 	[%rd270+540], %f323;
	ld.local.v4.f32 	{%f324, %f325, %f326, %f327}, [%rd277+32];
	add.f32 	%f328, %f324, %f25;
	max.f32 	%f329, %f328, 0f00000000;
	st.global.f32 	[%rd270+544], %f329;
	add.f32 	%f330, %f325, %f26;
	max.f32 	%f331, %f330, 0f00000000;
	st.global.f32 	[%rd270+548], %f331;
	add.f32 	%f332, %f326, %f27;
	max.f32 	%f333, %f332, 0f00000000;
	st.global.f32 	[%rd270+552], %f333;
	add.f32 	%f334, %f327, %f28;
	max.f32 	%f335, %f334, 0f00000000;
	st.global.f32 	[%rd270+556], %f335;
	ld.local.v4.f32 	{%f336, %f337, %f338, %f339}, [%rd277+48];
	add.f32 	%f340, %f336, %f29;
	max.f32 	%f341, %f340, 0f00000000;
	st.global.f32 	[%rd270+560], %f341;
	add.f32 	%f342, %f337, %f30;
	max.f32 	%f343, %f342, 0f00000000;
	st.global.f32 	[%rd270+564], %f343;
	add.f32 	%f344, %f338, %f31;
	max.f32 	%f345, %f344, 0f00000000;
	st.global.f32 	[%rd270+568], %f345;
	add.f32 	%f346, %f339, %f32;
	max.f32 	%f347, %f346, 0f00000000;
	st.global.f32 	[%rd270+572], %f347;
	add.s32 	%r484, %r484, 1;
	add.s32 	%r483, %r483, 3584;
	add.s64 	%rd277, %rd277, 128;
	setp.ne.s32 	%p6, %r484, 28;
	@%p6 bra 	$L__BB0_11;
	ret;

}


// ===== COMPILED SASS (sm_100) =====

	.target	sm_100

	.elftype	@"ET_EXEC"


//--------------------- .note.nv.tkinfo           --------------------------
	.section	.note.nv.tkinfo,"",@"SHT_NOTE"
	.sectionflags	@"SHF_NOTE_NV_TKINFO"
	.tkinfo
        /*0018*/ 	.word	0x00000002
        /*0030*/ 	.string	""
        /*0030*/ 	.string	"ptxas"
        /*0030*/ 	.string	"Cuda compilation tools, release 13.0, V13.0.88"
        /*0030*/ 	.string	"Build cuda_13.0.r13.0/compiler.36424714_0"
        /*0030*/ 	.string	"-arch sm_100 -m 64 "



//--------------------- .note.nv.cuinfo           --------------------------
	.section	.note.nv.cuinfo,"",@"SHT_NOTE"
	.sectionflags	@"SHF_NOTE_NV_CUINFO"
        /*0018*/ 	.short	0x0002
        /*001a*/ 	.short	0x0064
        /*001c*/ 	.short	0x0082
	.zero		2


//--------------------- .nv.info                  --------------------------
	.section	.nv.info,"",@"SHT_CUDA_INFO"
	.align	4


	//----- nvinfo : EIATTR_REGCOUNT
	.align		4
        /*0000*/ 	.byte	0x04, 0x2f
        /*0002*/ 	.short	(.L_1 - .L_0)
	.align		4
.L_0:
        /*0004*/ 	.word	index@(my_kernel_kernel0)
        /*0008*/ 	.word	0x000000d7


	//----- nvinfo : EIATTR_FRAME_SIZE
	.align		4
.L_1:
        /*000c*/ 	.byte	0x04, 0x11
        /*000e*/ 	.short	(.L_3 - .L_2)
	.align		4
.L_2:
        /*0010*/ 	.word	index@(my_kernel_kernel0)
        /*0014*/ 	.word	0x00000e00


	//----- nvinfo : EIATTR_MIN_STACK_SIZE
	.align		4
.L_3:
        /*0018*/ 	.byte	0x04, 0x12
        /*001a*/ 	.short	(.L_5 - .L_4)
	.align		4
.L_4:
        /*001c*/ 	.word	index@(my_kernel_kernel0)
        /*0020*/ 	.word	0x00000e00
.L_5:


//--------------------- .nv.compat                --------------------------
	.section	.nv.compat,"",@"SHT_CUDA_COMPAT_INFO"
	.align	4
        /*0000*/ 	.byte	0x02, 0x09, 0x00, 0x00, 0x02, 0x02, 0x01, 0x00, 0x02, 0x05, 0x05, 0x00, 0x03, 0x07, 0x01, 0x01
        /*0010*/ 	.byte	0x02, 0x03, 0x00, 0x00, 0x02, 0x06, 0x01, 0x00, 0x04, 0x0b, 0x08, 0x00, 0x09, 0x00, 0x00, 0x00
        /*0020*/ 	.byte	0x00, 0x00, 0x00, 0x00


//--------------------- .nv.info.my_kernel_kernel0 --------------------------
	.section	.nv.info.my_kernel_kernel0,"",@"SHT_CUDA_INFO"
	.sectionflags	@""
	.align	4


	//----- nvinfo : EIATTR_CUDA_API_VERSION
	.align		4
        /*0000*/ 	.byte	0x04, 0x37
        /*0002*/ 	.short	(.L_7 - .L_6)
.L_6:
        /*0004*/ 	.word	0x00000082


	//----- nvinfo : EIATTR_KPARAM_INFO
	.align		4
.L_7:
        /*0008*/ 	.byte	0x04, 0x17
        /*000a*/ 	.short	(.L_9 - .L_8)
.L_8:
        /*000c*/ 	.word	0x00000000
        /*0010*/ 	.short	0x0003
        /*0012*/ 	.short	0x0018
        /*0014*/ 	.byte	0x00, 0xf5, 0x21, 0x00


	//----- nvinfo : EIATTR_KPARAM_INFO
	.align		4
.L_9:
        /*0018*/ 	.byte	0x04, 0x17
        /*001a*/ 	.short	(.L_11 - .L_10)
.L_10:
        /*001c*/ 	.word	0x00000000
        /*0020*/ 	.short	0x0002
        /*0022*/ 	.short	0x0010
        /*0024*/ 	.byte	0x00, 0xf5, 0x21, 0x00


	//----- nvinfo : EIATTR_KPARAM_INFO
	.align		4
.L_11:
        /*0028*/ 	.byte	0x04, 0x17
        /*002a*/ 	.short	(.L_13 - .L_12)
.L_12:
        /*002c*/ 	.word	0x00000000
        /*0030*/ 	.short	0x0001
        /*0032*/ 	.short	0x0008
        /*0034*/ 	.byte	0x00, 0xf5, 0x21, 0x00


	//----- nvinfo : EIATTR_KPARAM_INFO
	.align		4
.L_13:
        /*0038*/ 	.byte	0x04, 0x17
        /*003a*/ 	.short	(.L_15 - .L_14)
.L_14:
        /*003c*/ 	.word	0x00000000
        /*0040*/ 	.short	0x0000
        /*0042*/ 	.short	0x0000
        /*0044*/ 	.byte	0x00, 0xf5, 0x21, 0x00


	//----- nvinfo : EIATTR_SPARSE_MMA_MASK
	.align		4
.L_15:
        /*0048*/ 	.byte	0x03, 0x50
        /*004a*/ 	.short	0x0000


	//----- nvinfo : EIATTR_MAXREG_COUNT
	.align		4
        /*004c*/ 	.byte	0x03, 0x1b
        /*004e*/ 	.short	0x00ff


	//----- nvinfo : EIATTR_NUM_BARRIERS
	.align		4
        /*0050*/ 	.byte	0x02, 0x4c
        /*0052*/ 	.byte	0x01
	.zero		1


	//----- nvinfo : EIATTR_MERCURY_ISA_VERSION
	.align		4
        /*0054*/ 	.byte	0x03, 0x5f
        /*0056*/ 	.short	0x0101


	//----- nvinfo : EIATTR_VRC_CTA_INIT_COUNT
	.align		4
        /*0058*/ 	.byte	0x02, 0x4a
	.zero		1
	.zero		1


	//----- nvinfo : EIATTR_EXIT_INSTR_OFFSETS
	.align		4
        /*005c*/ 	.byte	0x04, 0x1c
        /*005e*/ 	.short	(.L_17 - .L_16)


	//   ....[0]....
.L_16:
        /*0060*/ 	.word	0x000071d0


	//----- nvinfo : EIATTR_CBANK_PARAM_SIZE
	.align		4
.L_17:
        /*0064*/ 	.byte	0x03, 0x19
        /*0066*/ 	.short	0x0020


	//----- nvinfo : EIATTR_PARAM_CBANK
	.align		4
        /*0068*/ 	.byte	0x04, 0x0a
        /*006a*/ 	.short	(.L_19 - .L_18)
	.align		4
.L_18:
        /*006c*/ 	.word	index@(.nv.constant0.my_kernel_kernel0)
        /*0070*/ 	.short	0x0380
        /*0072*/ 	.short	0x0020


	//----- nvinfo : EIATTR_SW_WAR
	.align		4
.L_19:
        /*0074*/ 	.byte	0x04, 0x36
        /*0076*/ 	.short	(.L_21 - .L_20)
.L_20:
        /*0078*/ 	.word	0x00000008
.L_21:


//--------------------- .nv.callgraph             --------------------------
	.section	.nv.callgraph,"",@"SHT_CUDA_CALLGRAPH"
	.align	4
	.sectionentsize	8
	.align		4
        /*0000*/ 	.word	0x00000000
	.align		4
        /*0004*/ 	.word	0xffffffff
	.align		4
        /*0008*/ 	.word	0x00000000
	.align		4
        /*000c*/ 	.word	0xfffffffe
	.align		4
        /*0010*/ 	.word	0x00000000
	.align		4
        /*0014*/ 	.word	0xfffffffd
	.align		4
        /*0018*/ 	.word	0x00000000
	.align		4
        /*001c*/ 	.word	0xfffffffc


//--------------------- .text.my_kernel_kernel0   --------------------------
	.section	.text.my_kernel_kernel0,"ax",@progbits
	.align	128
        .global         my_kernel_kernel0
        .type           my_kernel_kernel0,@function
        .size           my_kernel_kernel0,(.L_x_5 - my_kernel_kernel0)
        .other          my_kernel_kernel0,@"STO_CUDA_ENTRY STV_DEFAULT"
my_kernel_kernel0:
.text.my_kernel_kernel0:
[----:B------:R-:W0:Y:S01]  /*0000*/  LDC R1, c[0x0][0x37c] ;  /* 0x0000df00ff017b82 */ /* 0x000e220000000800 */
[----:B------:R-:W1:Y:S01]  /*0010*/  S2R R30, SR_TID.X ;  /* 0x00000000001e7919 */ /* 0x000e620000002100 */
[----:B0-----:R-:W-:Y:S01]  /*0020*/  IADD3 R1, PT, PT, R1, -0xe00, RZ ;  /* 0xfffff20001017810 */ /* 0x001fe20007ffe0ff */
[----:B------:R-:W0:Y:S01]  /*0030*/  LDCU.64 UR8, c[0x0][0x358] ;  /* 0x00006b00ff0877ac */ /* 0x000e220008000a00 */
[----:B------:R-:W2:Y:S03]  /*0040*/  S2R R10, SR_CTAID.X ;  /* 0x00000000000a7919 */ /* 0x000ea60000002500 */
[----:B------:R3:W-:Y:S04]  /*0050*/  STL.128 [R1], RZ ;  /* 0x000000ff01007387 */ /* 0x0007e80000100c00 */
[----:B------:R3:W-:Y:S04]  /*0060*/  STL.128 [R1+0x10], RZ ;  /* 0x000010ff01007387 */ /* 0x0007e80000100c00 */
[----:B------:R3:W-:Y:S04]  /*0070*/  STL.128 [R1+0x40], RZ ;  /* 0x000040ff01007387 */ /* 0x0007e80000100c00 */
[----:B------:R3:W-:Y:S04]  /*0080*/  STL.128 [R1+0x50], RZ ;  /* 0x000050ff01007387 */ /* 0x0007e80000100c00 */
[----:B------:R3:W-:Y:S04]  /*0090*/  STL.128 [R1+0x20], RZ ;  /* 0x000020ff01007387 */ /* 0x0007e80000100c00 */
[----:B------:R3:W-:Y:S01]  /*00a0*/  STL.128 [R1+0x30], RZ ;  /* 0x000030ff01007387 */ /* 0x0007e20000100c00 */
[----:B-1----:R-:W-:-:S03]  /*00b0*/  IADD3 R0, PT, PT, R30, 0x6, RZ ;  /* 0x000000061e007810 */ /* 0x002fc60007ffe0ff */
[----:B------:R3:W-:Y:S01]  /*00c0*/  STL.128 [R1+0x60], RZ ;  /* 0x000060ff01007387 */ /* 0x0007e20000100c00 */
[----:B------:R-:W-:Y:S02]  /*00d0*/  LOP3.LUT R3, R30, 0xffff, RZ, 0xc0, !PT ;  /* 0x0000ffff1e037812 */ /* 0x000fe400078ec0ff */
[----:B------:R-:W-:Y:S01]  /*00e0*/  LOP3.LUT R2, R0, 0xffff, RZ, 0xc0, !PT ;  /* 0x0000ffff00027812 */ /* 0x000fe200078ec0ff */
[----:B------:R3:W-:Y:S01]  /*00f0*/  STL.128 [R1+0x70], RZ ;  /* 0x000070ff01007387 */ /* 0x0007e20000100c00 */
[C---:B------:R-:W-:Y:S02]  /*0100*/  IADD3 R4, PT, PT, R30.reuse, 0x2, RZ ;  /* 0x000000021e047810 */ /* 0x040fe40007ffe0ff */
[----:B------:R-:W-:Y:S01]  /*0110*/  IADD3 R6, PT, PT, R30, 0x8, RZ ;  /* 0x000000081e067810 */ /* 0x000fe20007ffe0ff */
[----:B------:R-:W-:Y:S01]  /*0120*/  IMAD R2, R2, 0x199a, RZ ;  /* 0x0000199a02027824 */ /* 0x000fe200078e02ff */
[----:B------:R-:W-:Y:S01]  /*0130*/  IADD3 R8, PT, PT, R30, 0x4, RZ ;  /* 0x000000041e087810 */ /* 0x000fe20007ffe0ff */
[----:B------:R3:W-:Y:S01]  /*0140*/  STL.128 [R1+0x80], RZ ;  /* 0x000080ff01007387 */ /* 0x0007e20000100c00 */
[----:B------:R-:W-:-:S02]  /*0150*/  LOP3.LUT R7, R6, 0xffff, RZ, 0xc0, !PT ;  /* 0x0000ffff06077812 */ /* 0x000fc400078ec0ff */
[----:B------:R-:W-:Y:S01]  /*0160*/  SHF.R.U32.HI R2, RZ, 0x10, R2 ;  /* 0x00000010ff027819 */ /* 0x000fe20000011602 */
[----:B------:R3:W-:Y:S01]  /*0170*/  STL.128 [R1+0x90], RZ ;  /* 0x000090ff01007387 */ /* 0x0007e20000100c00 */
[----:B------:R-:W-:Y:S01]  /*0180*/  LOP3.LUT R9, R8, 0xffff, RZ, 0xc0, !PT ;  /* 0x0000ffff08097812 */ /* 0x000fe200078ec0ff */
[----:B------:R-:W-:Y:S01]  /*0190*/  IMAD R7, R7, 0x199a, RZ ;  /* 0x0000199a07077824 */ /* 0x000fe200078e02ff */
[----:B------:R-:W-:Y:S01]  /*01a0*/  PRMT R2, R2, 0x9910, RZ ;  /* 0x0000991002027816 */ /* 0x000fe200000000ff */
[----:B------:R3:W-:Y:S01]  /*01b0*/  STL.128 [R1+0xc0], RZ ;  /* 0x0000c0ff01007387 */ /* 0x0007e20000100c00 */
[C---:B------:R-:W-:Y:S01]  /*01c0*/  IADD3 R24, PT, PT, R30.reuse, 0x16c0, RZ ;  /* 0x000016c01e187810 */ /* 0x040fe20007ffe0ff */
[----:B------:R-:W-:Y:S01]  /*01d0*/  IMAD R9, R9, 0x199a, RZ ;  /* 0x0000199a09097824 */ /* 0x000fe200078e02ff */
[----:B------:R-:W-:Y:S01]  /*01e0*/  IADD3 R28, PT, PT, R30, 0x1b20, RZ ;  /* 0x00001b201e1c7810 */ /* 0x000fe20007ffe0ff */
[----:B------:R-:W-:Y:S01]  /*01f0*/  IMAD R2, R2, 0xa, RZ ;  /* 0x0000000a02027824 */ /* 0x000fe200078e02ff */
[C---:B------:R-:W-:Y:S01]  /*0200*/  IADD3 R26, PT, PT, R30.reuse, 0x18f0, RZ ;  /* 0x000018f01e1a7810 */ /* 0x040fe20007ffe0ff */
[----:B------:R3:W-:Y:S01]  /*0210*/  STL.128 [R1+0xd0], RZ ;  /* 0x0000d0ff01007387 */ /* 0x0007e20000100c00 */
[----:B------:R-:W-:-:S02]  /*0220*/  IADD3 R31, PT, PT, R30, 0x1c38, RZ ;  /* 0x00001c381e1f7810 */ /* 0x000fc40007ffe0ff */
[----:B------:R-:W-:Y:S01]  /*0230*/  IADD3 R5, PT, PT, RZ, -R2, RZ ;  /* 0x80000002ff057210 */ /* 0x000fe20007ffe0ff */
[----:B------:R-:W-:Y:S01]  /*0240*/  IMAD R2, R3, 0x199a, RZ ;  /* 0x0000199a03027824 */ /* 0x000fe200078e02ff */
[----:B------:R-:W-:Y:S01]  /*0250*/  LOP3.LUT R3, R4, 0xffff, RZ, 0xc0, !PT ;  /* 0x0000ffff04037812 */ /* 0x000fe200078ec0ff */
[----:B------:R3:W-:Y:S01]  /*0260*/  STL.128 [R1+0xa0], RZ ;  /* 0x0000a0ff01007387 */ /* 0x0007e20000100c00 */
[----:B------:R-:W-:Y:S02]  /*0270*/  PRMT R5, R5, 0x7710, RZ ;  /* 0x0000771005057816 */ /* 0x000fe400000000ff */
[----:B------:R-:W-:Y:S01]  /*0280*/  SHF.R.U32.HI R2, RZ, 0x10, R2 ;  /* 0x00000010ff027819 */ /* 0x000fe20000011602 */
[----:B------:R-:W-:Y:S01]  /*0290*/  IMAD R3, R3, 0x199a, RZ ;  /* 0x0000199a03037824 */ /* 0x000fe200078e02ff */
[----:B------:R-:W-:Y:S01]  /*02a0*/  IADD3 R5, PT, PT, R0, R5, RZ ;  /* 0x0000000500057210 */ /* 0x000fe20007ffe0ff */
[----:B------:R3:W-:Y:S01]  /*02b0*/  STL.128 [R1+0xb0], RZ ;  /* 0x0000b0ff01007387 */ /* 0x0007e20000100c00 */
[----:B--2---:R-:W-:-:S02]  /*02c0*/  SHF.R.U32.HI R0, RZ, 0x1, R10 ;  /* 0x00000001ff007819 */ /* 0x004fc4000001160a */
[----:B------:R-:W-:Y:S01]  /*02d0*/  PRMT R10, R2, 0x9910, RZ ;  /* 0x00009910020a7816 */ /* 0x000fe200000000ff */
[----:B------:R3:W-:Y:S01]  /*02e0*/  STL.128 [R1+0xe0], RZ ;  /* 0x0000e0ff01007387 */ /* 0x0007e20000100c00 */
[----:B------:R-:W-:Y:S01]  /*02f0*/  SHF.R.U32.HI R2, RZ, 0x10, R3 ;  /* 0x00000010ff027819 */ /* 0x000fe20000011603 */
[----:B------:R-:W-:Y:S01]  /*0300*/  IMAD R0, R0, 0x5be00, RZ ;  /* 0x0005be0000007824 */ /* 0x000fe200078e02ff */
[----:B------:R-:W-:Y:S01]  /*0310*/  SHF.R.U32.HI R3, RZ, 0x10, R7 ;  /* 0x00000010ff037819 */ /* 0x000fe20000011607 */
[----:B------:R3:W-:Y:S01]  /*0320*/  STL.128 [R1+0xf0], RZ ;  /* 0x0000f0ff01007387 */ /* 0x0007e20000100c00 */
[----:B------:R-:W-:Y:S02]  /*0330*/  SHF.R.U32.HI R7, RZ, 0x10, R9 ;  /* 0x00000010ff077819 */ /* 0x000fe40000011609 */
[----:B------:R-:W-:Y:S01]  /*0340*/  MOV R9, R10 ;  /* 0x0000000a00097202 */ /* 0x000fe20000000f00 */
[----:B------:R3:W-:Y:S01]  /*0350*/  STL.128 [R1+0x100], RZ ;  /* 0x000100ff01007387 */ /* 0x0007e20000100c00 */
[----:B------:R-:W-:-:S02]  /*0360*/  PRMT R2, R2, 0x9910, RZ ;  /* 0x0000991002027816 */ /* 0x000fc400000000ff */
[----:B------:R-:W-:Y:S01]  /*0370*/  PRMT R10, R3, 0x9910, RZ ;  /* 0x00009910030a7816 */ /* 0x000fe200000000ff */
[----:B------:R-:W-:Y:S01]  /*0380*/  IMAD R3, R9, 0xa, RZ ;  /* 0x0000000a09037824 */ /* 0x000fe200078e02ff */
[----:B------:R-:W-:Y:S01]  /*0390*/  PRMT R11, R7, 0x9910, RZ ;  /* 0x00009910070b7816 */ /* 0x000fe200000000ff */
[----:B------:R3:W-:Y:S01]  /*03a0*/  STL.128 [R1+0x110], RZ ;  /* 0x000110ff01007387 */ /* 0x0007e20000100c00 */
[----:B------:R-:W-:Y:S01]  /*03b0*/  MOV R7, R2 ;  /* 0x0000000200077202 */ /* 0x000fe20000000f00 */
[----:B------:R-:W-:Y:S01]  /*03c0*/  IMAD R2, R9, 0x1e0, RZ ;  /* 0x000001e009027824 */ /* 0x000fe200078e02ff */
[----:B------:R-:W-:Y:S01]  /*03d0*/  IADD3 R12, PT, PT, RZ, -R3, RZ ;  /* 0x80000003ff0c7210 */ /* 0x000fe20007ffe0ff */
[----:B------:R-:W-:Y:S01]  /*03e0*/  IMAD R9, R11, 0xa, RZ ;  /* 0x0000000a0b097824 */ /* 0x000fe200078e02ff */
[----:B------:R-:W-:Y:S01]  /*03f0*/  IADD3 R14, PT, PT, R30, 0xce8, RZ ;  /* 0x00000ce81e0e7810 */ /* 0x000fe20007ffe0ff */
[----:B------:R-:W-:Y:S01]  /*0400*/  IMAD R3, R7, 0xa, RZ ;  /* 0x0000000a07037824 */ /* 0x000fe200078e02ff */
[----:B------:R-:W-:Y:S01]  /*0410*/  PRMT R11, R12, 0x7710, RZ ;  /* 0x000077100c0b7816 */ /* 0x000fe200000000ff */
[----:B------:R-:W-:Y:S01]  /*0420*/  IMAD R7, R10, 0xa, RZ ;  /* 0x0000000a0a077824 */ /* 0x000fe200078e02ff */
[----:B------:R-:W-:Y:S01]  /*0430*/  IADD3 R9, PT, PT, RZ, -R9, RZ ;  /* 0x80000009ff097210 */ /* 0x000fe20007ffe0ff */
[----:B------:R3:W-:Y:S01]  /*0440*/  STL.128 [R1+0x140], RZ ;  /* 0x000140ff01007387 */ /* 0x0007e20000100c00 */
[----:B------:R-:W-:-:S02]  /*0450*/  IADD3 R10, PT, PT, RZ, -R3, RZ ;  /* 0x80000003ff0a7210 */ /* 0x000fc40007ffe0ff */
[----:B------:R-:W-:Y:S01]  /*0460*/  IADD3 R3, PT, PT, R11, R30, RZ ;  /* 0x0000001e0b037210 */ /* 0x000fe20007ffe0ff */
[----:B------:R3:W-:Y:S01]  /*0470*/  STL.128 [R1+0x150], RZ ;  /* 0x000150ff01007387 */ /* 0x0007e20000100c00 */
[----:B------:R-:W-:Y:S02]  /*0480*/  IADD3 R29, PT, PT, RZ, -R7, RZ ;  /* 0x80000007ff1d7210 */ /* 0x000fe40007ffe0ff */
[----:B------:R-:W-:Y:S01]  /*0490*/  LOP3.LUT R2, R2, 0xffff, RZ, 0xc0, !PT ;  /* 0x0000ffff02027812 */ /* 0x000fe200078ec0ff */
[----:B------:R3:W-:Y:S01]  /*04a0*/  STL.128 [R1+0x120], RZ ;  /* 0x000120ff01007387 */ /* 0x0007e20000100c00 */
[----:B------:R-:W-:Y:S02]  /*04b0*/  PRMT R7, R10, 0x7710, RZ ;  /* 0x000077100a077816 */ /* 0x000fe400000000ff */
[----:B------:R-:W-:Y:S01]  /*04c0*/  LOP3.LUT R3, R0, 0xffff, R3, 0xf8, !PT ;  /* 0x0000ffff00037812 */ /* 0x000fe200078ef803 */
[----:B------:R3:W-:Y:S01]  /*04d0*/  STL.128 [R1+0x130], RZ ;  /* 0x000130ff01007387 */ /* 0x0007e20000100c00 */
[----:B------:R-:W-:-:S02]  /*04e0*/  PRMT R29, R29, 0x7710, RZ ;  /* 0x000077101d1d7816 */ /* 0x000fc400000000ff */
[----:B------:R-:W-:Y:S01]  /*04f0*/  PRMT R9, R9, 0x7710, RZ ;  /* 0x0000771009097816 */ /* 0x000fe200000000ff */
[----:B------:R3:W-:Y:S01]  /*0500*/  STL.128 [R1+0x160], RZ ;  /* 0x000160ff01007387 */ /* 0x0007e20000100c00 */
[----:B------:R-:W-:Y:S02]  /*0510*/  IADD3 R7, PT, PT, R4, R7, RZ ;  /* 0x0000000704077210 */ /* 0x000fe40007ffe0ff */
[----:B------:R-:W-:Y:S01]  /*0520*/  IADD3 R184, PT, PT, R2, R3, RZ ;  /* 0x0000000302b87210 */ /* 0x000fe20007ffe0ff */
[----:B------:R3:W-:Y:S01]  /*0530*/  STL.128 [R1+0x170], RZ ;  /* 0x000170ff01007387 */ /* 0x0007e20000100c00 */
[----:B------:R-:W-:Y:S02]  /*0540*/  IADD3 R29, PT, PT, R6, R29, RZ ;  /* 0x0000001d061d7210 */ /* 0x000fe40007ffe0ff */
[----:B------:R-:W-:Y:S01]  /*0550*/  IADD3 R9, PT, PT, R8, R9, RZ ;  /* 0x0000000908097210 */ /* 0x000fe20007ffe0ff */
[----:B------:R3:W-:Y:S01]  /*0560*/  STL.128 [R1+0x180], RZ ;  /* 0x000180ff01007387 */ /* 0x0007e20000100c00 */
[----:B------:R-:W-:-:S02]  /*0570*/  IADD3 R2, PT, PT, R30, 0x1f8, RZ ;  /* 0x000001f81e027810 */ /* 0x000fc40007ffe0ff */
[----:B------:R-:W-:Y:S01]  /*0580*/  LOP3.LUT R12, R0, 0xffff, R5, 0xf8, !PT ;  /* 0x0000ffff000c7812 */ /* 0x000fe200078ef805 */
[----:B------:R3:W-:Y:S01]  /*0590*/  STL.128 [R1+0x190], RZ ;  /* 0x000190ff01007387 */ /* 0x0007e20000100c00 */
[C---:B------:R-:W-:Y:S02]  /*05a0*/  IADD3 R4, PT, PT, R30.reuse, 0x428, RZ ;  /* 0x000004281e047810 */ /* 0x040fe40007ffe0ff */
[----:B------:R-:W-:Y:S01]  /*05b0*/  IADD3 R5, PT, PT, R30, 0x540, RZ ;  /* 0x000005401e057810 */ /* 0x000fe20007ffe0ff */
[----:B------:R3:W-:Y:S01]  /*05c0*/  STL.128 [R1+0x1c0], RZ ;  /* 0x0001c0ff01007387 */ /* 0x0007e20000100c00 */
[C---:B------:R-:W-:Y:S02]  /*05d0*/  LOP3.LUT R18, R0.reuse, 0xffff, R7, 0xf8, !PT ;  /* 0x0000ffff00127812 */ /* 0x040fe400078ef807 */
[C---:B------:R-:W-:Y:S01]  /*05e0*/  LOP3.LUT R29, R0.reuse, 0xffff, R29, 0xf8, !PT ;  /* 0x0000ffff001d7812 */ /* 0x040fe200078ef81d */
[----:B------:R3:W-:Y:S01]  /*05f0*/  STL.128 [R1+0x1d0], RZ ;  /* 0x0001d0ff01007387 */ /* 0x0007e20000100c00 */
[----:B------:R-:W-:-:S02]  /*0600*/  LOP3.LUT R9, R0, 0xffff, R9, 0xf8, !PT ;  /* 0x0000ffff00097812 */ /* 0x000fc400078ef809 */
[C---:B------:R-:W-:Y:S01]  /*0610*/  IADD3 R6, PT, PT, R30.reuse, 0x658, RZ ;  /* 0x000006581e067810 */ /* 0x040fe20007ffe0ff */
[----:B------:R3:W-:Y:S01]  /*0620*/  STL.128 [R1+0x1a0], RZ ;  /* 0x0001a0ff01007387 */ /* 0x0007e20000100c00 */
[C---:B------:R-:W-:Y:S02]  /*0630*/  IADD3 R7, PT, PT, R30.reuse, 0x770, RZ ;  /* 0x000007701e077810 */ /* 0x040fe40007ffe0ff */
[----:B------:R-:W-:Y:S01]  /*0640*/  IADD3 R27, PT, PT, R30, 0x1a08, RZ ;  /* 0x00001a081e1b7810 */ /* 0x000fe20007ffe0ff */
[----:B------:R3:W-:Y:S01]  /*0650*/  STL.128 [R1+0x1b0], RZ ;  /* 0x0001b0ff01007387 */ /* 0x0007e20000100c00 */
[----:B------:R-:W-:Y:S02]  /*0660*/  LOP3.LUT R2, R2, 0xffff, RZ, 0xc0, !PT ;  /* 0x0000ffff02027812 */ /* 0x000fe400078ec0ff */
[C---:B------:R-:W-:Y:S01]  /*0670*/  IADD3 R33, PT, PT, R30.reuse, 0x1e68, RZ ;  /* 0x00001e681e217810 */ /* 0x040fe20007ffe0ff */
[----:B------:R3:W-:Y:S01]  /*0680*/  STL.128 [R1+0x1e0], RZ ;  /* 0x0001e0ff01007387 */ /* 0x0007e20000100c00 */
[----:B------:R-:W-:Y:S01]  /*0690*/  IADD3 R0, PT, PT, R30, 0xe0, RZ ;  /* 0x000000e01e007810 */ /* 0x000fe20007ffe0ff */
[----:B------:R-:W-:Y:S01]  /*06a0*/  IMAD R2, R2, 0x199a, RZ ;  /* 0x0000199a02027824 */ /* 0x000fe200078e02ff */
[C---:B------:R-:W-:Y:S01]  /*06b0*/  IADD3 R19, PT, PT, R30.reuse, 0x1148, RZ ;  /* 0x000011481e137810 */ /* 0x040fe20007ffe0ff */
[----:B------:R3:W-:Y:S01]  /*06c0*/  STL.128 [R1+0x1f0], RZ ;  /* 0x0001f0ff01007387 */ /* 0x0007e20000100c00 */
[----:B------:R-:W-:-:S02]  /*06d0*/  IADD3 R32, PT, PT, R30, 0x1d50, RZ ;  /* 0x00001d501e207810 */ /* 0x000fc40007ffe0ff */
[----:B------:R-:W-:Y:S01]  /*06e0*/  LOP3.LUT R4, R4, 0xffff, RZ, 0xc0, !PT ;  /* 0x0000ffff04047812 */ /* 0x000fe200078ec0ff */
[----:B------:R3:W-:Y:S01]  /*06f0*/  STL.128 [R1+0x200], RZ ;  /* 0x000200ff01007387 */ /* 0x0007e20000100c00 */
[C---:B------:R-:W-:Y:S02]  /*0700*/  IADD3 R3, PT, PT, R30.reuse, 0x310, RZ ;  /* 0x000003101e037810 */ /* 0x040fe40007ffe0ff */
[----:B------:R-:W-:Y:S01]  /*0710*/  IADD3 R15, PT, PT, R30, 0xe00, RZ ;  /* 0x00000e001e0f7810 */ /* 0x000fe20007ffe0ff */
[----:B------:R-:W-:Y:S01]  /*0720*/  IMAD R4, R4, 0x199a, RZ ;  /* 0x0000199a04047824 */ /* 0x000fe200078e02ff */
[----:B------:R-:W-:Y:S01]  /*0730*/  IADD3 R25, PT, PT, R30, 0x17d8, RZ ;  /* 0x000017d81e197810 */ /* 0x000fe20007ffe0ff */
[----:B------:R3:W-:Y:S01]  /*0740*/  STL.128 [R1+0x210], RZ ;  /* 0x000210ff01007387 */ /* 0x0007e20000100c00 */
[----:B------:R-:W-:Y:S02]  /*0750*/  LOP3.LUT R5, R5, 0xffff, RZ, 0xc0, !PT ;  /* 0x0000ffff05057812 */ /* 0x000fe400078ec0ff */
[----:B------:R-:W-:Y:S01]  /*0760*/  LOP3.LUT R24, R24, 0xffff, RZ, 0xc0, !PT ;  /* 0x0000ffff18187812 */ /* 0x000fe200078ec0ff */
[----:B------:R3:W-:Y:S01]  /*0770*/  STL.128 [R1+0x240], RZ ;  /* 0x000240ff01007387 */ /* 0x0007e20000100c00 */
[----:B------:R-:W-:Y:S01]  /*0780*/  LOP3.LUT R28, R28, 0xffff, RZ, 0xc0, !PT ;  /* 0x0000ffff1c1c7812 */ /* 0x000fe200078ec0ff */
[----:B------:R-:W-:Y:S01]  /*0790*/  IMAD R5, R5, 0x199a, RZ ;  /* 0x0000199a05057824 */ /* 0x000fe200078e02ff */
[----:B------:R-:W-:Y:S01]  /*07a0*/  IADD3 R8, PT, PT, R30, 0x888, RZ ;  /* 0x000008881e087810 */ /* 0x000fe20007ffe0ff */
[----:B------:R-:W-:Y:S01]  /*07b0*/  IMAD R24, R24, 0x199a, RZ ;  /* 0x0000199a18187824 */ /* 0x000fe200078e02ff */
[----:B------:R-:W-:Y:S01]  /*07c0*/  IADD3 R10, PT, PT, R30, 0x9a0, RZ ;  /* 0x000009a01e0a7810 */ /* 0x000fe20007ffe0ff */
[----:B------:R-:W-:Y:S01]  /*07d0*/  IMAD R28, R28, 0x199a, RZ ;  /* 0x0000199a1c1c7824 */ /* 0x000fe200078e02ff */
[C---:B------:R-:W-:Y:S01]  /*07e0*/  IADD3 R11, PT, PT, R30.reuse, 0xab8, RZ ;  /* 0x00000ab81e0b7810 */ /* 0x040fe20007ffe0ff */
[----:B------:R3:W-:Y:S01]  /*07f0*/  STL.128 [R1+0x250], RZ ;  /* 0x000250ff01007387 */ /* 0x0007e20000100c00 */
[----:B------:R-:W-:-:S02]  /*0800*/  IADD3 R13, PT, PT, R30, 0xbd0, RZ ;  /* 0x00000bd01e0d7810 */ /* 0x000fc40007ffe0ff */
[C---:B------:R-:W-:Y:S01]  /*0810*/  IADD3 R16, PT, PT, R30.reuse, 0xf18, RZ ;  /* 0x00000f181e107810 */ /* 0x040fe20007ffe0ff */
[----:B------:R3:W-:Y:S01]  /*0820*/  STL.128 [R1+0x220], RZ ;  /* 0x000220ff01007387 */ /* 0x0007e20000100c00 */
[C---:B------:R-:W-:Y:S02]  /*0830*/  IADD3 R17, PT, PT, R30.reuse, 0x1030, RZ ;  /* 0x000010301e117810 */ /* 0x040fe40007ffe0ff */
[C---:B------:R-:W-:Y:S01]  /*0840*/  IADD3 R20, PT, PT, R30.reuse, 0x1260, RZ ;  /* 0x000012601e147810 */ /* 0x040fe20007ffe0ff */
[----:B------:R3:W-:Y:S01]  /*0850*/  STL.128 [R1+0x230], RZ ;  /* 0x000230ff01007387 */ /* 0x0007e20000100c00 */
[C---:B------:R-:W-:Y:S02]  /*0860*/  IADD3 R21, PT, PT, R30.reuse, 0x1378, RZ ;  /* 0x000013781e157810 */ /* 0x040fe40007ffe0ff */
[C---:B------:R-:W-:Y:S01]  /*0870*/  IADD3 R22, PT, PT, R30.reuse, 0x1490, RZ ;  /* 0x000014901e167810 */ /* 0x040fe20007ffe0ff */
[----:B------:R3:W-:Y:S01]  /*0880*/  STL.128 [R1+0x260], RZ ;  /* 0x000260ff01007387 */ /* 0x0007e20000100c00 */
[----:B------:R-:W-:-:S02]  /*0890*/  IADD3 R23, PT, PT, R30, 0x15a8, RZ ;  /* 0x000015a81e177810 */ /* 0x000fc40007ffe0ff */
[----:B------:R-:W-:Y:S01]  /*08a0*/  LOP3.LUT R26, R26, 0xffff, RZ, 0xc0, !PT ;  /* 0x0000ffff1a1a7812 */ /* 0x000fe200078ec0ff */
[----:B------:R3:W-:Y:S01]  /*08b0*/  STL.128 [R1+0x270], RZ ;  /* 0x000270ff01007387 */ /* 0x0007e20000100c00 */
[----:B------:R-:W-:Y:S02]  /*08c0*/  LOP3.LUT R31, R31, 0xffff, RZ, 0xc0, !PT ;  /* 0x0000ffff1f1f7812 */ /* 0x000fe400078ec0ff */
[----:B------:R-:W-:Y:S01]  /*08d0*/  LOP3.LUT R6, R6, 0xffff, RZ, 0xc0, !PT ;  /* 0x0000ffff06067812 */ /* 0x000fe200078ec0ff */
[----:B------:R-:W-:Y:S01]  /*08e0*/  IMAD R26, R26, 0x199a, RZ ;  /* 0x0000199a1a1a7824 */ /* 0x000fe200078e02ff */
[----:B------:R-:W-:Y:S01]  /*08f0*/  LOP3.LUT R7, R7, 0xffff, RZ, 0xc0, !PT ;  /* 0x0000ffff07077812 */ /* 0x000fe200078ec0ff */
[----:B------:R-:W-:Y:S01]  /*0900*/  IMAD R31, R31, 0x199a, RZ ;  /* 0x0000199a1f1f7824 */ /* 0x000fe200078e02ff */
[----:B------:R-:W-:Y:S01]  /*0910*/  LOP3.LUT R34, R14, 0xffff, RZ, 0xc0, !PT ;  /* 0x0000ffff0e227812 */ /* 0x000fe200078ec0ff */
[----:B------:R-:W-:Y:S01]  /*0920*/  IMAD R6, R6, 0x199a, RZ ;  /* 0x0000199a06067824 */ /* 0x000fe200078e02ff */
[----:B------:R-:W-:Y:S01]  /*0930*/  LOP3.LUT R27, R27, 0xffff, RZ, 0xc0, !PT ;  /* 0x0000ffff1b1b7812 */ /* 0x000fe200078ec0ff */
[----:B------:R-:W-:Y:S01]  /*0940*/  IMAD R7, R7, 0x199a, RZ ;  /* 0x0000199a07077824 */ /* 0x000fe200078e02ff */
[----:B------:R-:W-:Y:S01]  /*0950*/  LOP3.LUT R36, R33, 0xffff, RZ, 0xc0, !PT ;  /* 0x0000ffff21247812 */ /* 0x000fe200078ec0ff */
[----:B------:R3:W-:Y:S01]  /*0960*/  STL.128 [R1+0x280], RZ ;  /* 0x000280ff01007387 */ /* 0x0007e20000100c00 */
        /* <DEDUP_REMOVED lines=32> */
[----:B------:R-:W-:Y:S01]  /*0b70*/  SHF.R.U32.HI R168, RZ, 0x10, R2 ;  /* 0x00000010ffa87819 */ /* 0x000fe20000011602 */
        /* <DEDUP_REMOVED lines=8> */
[--C-:B------:R-:W-:Y:S01]  /*0c00*/  IMAD R145, R4, 0x1e0, R9.reuse ;  /* 0x000001e004917824 */ /* 0x100fe200078e0209 */
[----:B------:R-:W-:Y:S01]  /*0c10*/  SHF.R.U32.HI R24, RZ, 0x10, R26 ;  /* 0x00000010ff187819 */ /* 0x000fe2000001161a */
[----:B------:R-:W-:Y:S01]  /*0c20*/  IMAD R153, R2, 0x1e0, R9 ;  /* 0x000001e002997824 */ /* 0x000fe200078e0209 */
        /* <DEDUP_REMOVED lines=19> */
[----:B------:R-:W-:Y:S01]  /*0d60*/  IMAD R3, R28, 0x1e0, R9 ;  /* 0x000001e01c037824 */ /* 0x000fe200078e0209 */
[----:B------:R-:W-:Y:S01]  /*0d70*/  SHF.R.U32.HI R160, RZ, 0x10, R15 ;  /* 0x00000010ffa07819 */ /* 0x000fe2000001160f */
[----:B------:R-:W-:Y:S01]  /*0d80*/  IMAD R5, R34, 0x1e0, R9 ;  /* 0x000001e022057824 */ /* 0x000fe200078e0209 */
[----:B------:R-:W-:Y:S01]  /*0d90*/  SHF.R.U32.HI R80, RZ, 0x10, R25 ;  /* 0x00000010ff507819 */ /* 0x000fe20000011619 */
[--C-:B------:R-:W-:Y:S01]  /*0da0*/  IMAD R161, R0, 0x1e0, R9.reuse ;  /* 0x000001e000a17824 */ /* 0x100fe200078e0209 */
[----:B------:R-:W-:Y:S01]  /*0db0*/  IADD3 R19, PT, PT, R30, 0xb28, RZ ;  /* 0x00000b281e137810 */ /* 0x000fe20007ffe0ff */
[--C-:B------:R-:W-:Y:S01]  /*0dc0*/  IMAD R160, R160, 0x1e0, R9.reuse ;  /* 0x000001e0a0a07824 */ /* 0x100fe200078e0209 */
[----:B------:R-:W-:Y:S01]  /*0dd0*/  SHF.R.U32.HI R10, RZ, 0x10, R10 ;  /* 0x00000010ff0a7819 */ /* 0x000fe2000001160a */
[--C-:B------:R-:W-:Y:S01]  /*0de0*/  IMAD R136, R136, 0x1e0, R9.reuse ;  /* 0x000001e088887824 */ /* 0x100fe200078e0209 */
[----:B------:R-:W-:Y:S01]  /*0df0*/  SHF.R.U32.HI R14, RZ, 0x10, R14 ;  /* 0x00000010ff0e7819 */ /* 0x000fe2000001160e */
[----:B------:R-:W-:Y:S01]  /*0e00*/  IMAD R80, R80, 0x1e0, R9 ;  /* 0x000001e050507824 */ /* 0x000fe200078e0209 */
        /* <DEDUP_REMOVED lines=18> */
[----:B------:R-:W-:Y:S01]  /*0f30*/  IADD3 R25, PT, PT, R30, 0x11b8, RZ ;  /* 0x000011b81e197810 */ /* 0x000fe20007ffe0ff */
[--C-:B------:R-:W-:Y:S01]  /*0f40*/  IMAD R104, R104, 0x1e0, R9.reuse ;  /* 0x000001e068687824 */ /* 0x100fe200078e0209 */
[----:B------:R-:W-:Y:S01]  /*0f50*/  IADD3 R23, PT, PT, R30, 0xf88, RZ ;  /* 0x00000f881e177810 */ /* 0x000fe20007ffe0ff */
[----:B------:R-:W-:Y:S01]  /*0f60*/  IMAD R0, R24, 0x1e0, R9 ;  /* 0x000001e018007824 */ /* 0x000fe200078e0209 */
        /* <DEDUP_REMOVED lines=18> */
[----:B------:R-:W-:Y:S01]  /*1090*/  LOP3.LUT R19, R19, 0xffff, RZ, 0xc0, !PT ;  /* 0x0000ffff13137812 */ /* 0x000fe200078ec0ff */
[----:B------:R3:W-:Y:S01]  /*10a0*/  STL.128 [R1+0x300], RZ ;  /* 0x000300ff01007387 */ /* 0x0007e20000100c00 */
[----:B------:R-:W-:-:S02]  /*10b0*/  IADD3 R34, PT, PT, R30, 0x1960, RZ ;  /* 0x000019601e227810 */ /* 0x000fc40007ffe0ff */
[C---:B------:R-:W-:Y:S01]  /*10c0*/  IADD3 R35, PT, PT, R30.reuse, 0x1a78, RZ ;  /* 0x00001a781e237810 */ /* 0x040fe20007ffe0ff */
[----:B------:R-:W-:Y:S01]  /*10d0*/  IMAD R19, R19, 0x199a, RZ ;  /* 0x0000199a13137824 */ /* 0x000fe200078e02ff */
[C---:B------:R-:W-:Y:S01]  /*10e0*/  IADD3 R36, PT, PT, R30.reuse, 0x1b90, RZ ;  /* 0x00001b901e247810 */ /* 0x040fe20007ffe0ff */
[----:B------:R3:W-:Y:S01]  /*10f0*/  STL.128 [R1+0x310], RZ ;  /* 0x000310ff01007387 */ /* 0x0007e20000100c00 */
[----:B------:R-:W-:Y:S02]  /*1100*/  LOP3.LUT R15, R15, 0xffff, RZ, 0xc0, !PT ;  /* 0x0000ffff0f0f7812 */ /* 0x000fe400078ec0ff */
[----:B------:R-:W-:Y:S01]  /*1110*/  LOP3.LUT R25, R25, 0xffff, RZ, 0xc0, !PT ;  /* 0x0000ffff19197812 */ /* 0x000fe200078ec0ff */
[----:B------:R3:W-:Y:S01]  /*1120*/  STL.128 [R1+0x340], RZ ;  /* 0x000340ff01007387 */ /* 0x0007e20000100c00 */
[----:B------:R-:W-:Y:S01]  /*1130*/  IADD3 R17, PT, PT, R30, 0xa10, RZ ;  /* 0x00000a101e117810 */ /* 0x000fe20007ffe0ff */
[----:B------:R-:W-:Y:S01]  /*1140*/  IMAD R15, R15, 0x199a, RZ ;  /* 0x0000199a0f0f7824 */ /* 0x000fe200078e02ff */
[----:B------:R-:W-:Y:S01]  /*1150*/  LOP3.LUT R23, R23, 0xffff, RZ, 0xc0, !PT ;  /* 0x0000ffff17177812 */ /* 0x000fe200078ec0ff */
[----:B------:R-:W-:Y:S01]  /*1160*/  IMAD R25, R25, 0x199a, RZ ;  /* 0x0000199a19197824 */ /* 0x000fe200078e02ff */
[----:B------:R-:W-:Y:S01]  /*1170*/  LOP3.LUT R28, R28, 0xffff, RZ, 0xc0, !PT ;  /* 0x0000ffff1c1c7812 */ /* 0x000fe200078ec0ff */
[----:B------:R3:W-:Y:S01]  /*1180*/  STL.128 [R1+0x350], RZ ;  /* 0x000350ff01007387 */ /* 0x0007e20000100c00 */
[C---:B------:R-:W-:Y:S01]  /*1190*/  IADD3 R9, PT, PT, R30.reuse, 0x268, RZ ;  /* 0x000002681e097810 */ /* 0x040fe20007ffe0ff */
[----:B------:R-:W-:Y:S01]  /*11a0*/  IMAD R23, R23, 0x199a, RZ ;  /* 0x0000199a17177824 */ /* 0x000fe200078e02ff */
[----:B------:R-:W-:Y:S01]  /*11b0*/  IADD3 R24, PT, PT, R30, 0x10a0, RZ ;  /* 0x000010a01e187810 */ /* 0x000fe20007ffe0ff */
[----:B------:R-:W-:Y:S01]  /*11c0*/  IMAD R28, R28, 0x199a, RZ ;  /* 0x0000199a1c1c7824 */ /* 0x000fe200078e02ff */
[----:B------:R-:W-:Y:S01]  /*11d0*/  LOP3.LUT R7, R7, 0xffff, RZ, 0xc0, !PT ;  /* 0x0000ffff07077812 */ /* 0x000fe200078ec0ff */
[----:B------:R3:W-:Y:S01]  /*11e0*/  STL.128 [R1+0x320], RZ ;  /* 0x000320ff01007387 */ /* 0x0007e20000100c00 */
[----:B------:R-:W-:-:S02]  /*11f0*/  LOP3.LUT R13, R13, 0xffff, RZ, 0xc0, !PT ;  /* 0x0000ffff0d0d7812 */ /* 0x000fc400078ec0ff */
[----:B------:R-:W-:Y:S01]  /*1200*/  LOP3.LUT R21, R21, 0xffff, RZ, 0xc0, !PT ;  /* 0x0000ffff15157812 */ /* 0x000fe200078ec0ff */
[----:B------:R-:W-:Y:S01]  /*1210*/  IMAD R7, R7, 0x199a, RZ ;  /* 0x0000199a07077824 */ /* 0x000fe200078e02ff */
[----:B------:R-:W-:Y:S01]  /*1220*/  LOP3.LUT R27, R27, 0xffff, RZ, 0xc0, !PT ;  /* 0x0000ffff1b1b7812 */ /* 0x000fe200078ec0ff */
[----:B------:R-:W-:Y:S01]  /*1230*/  IMAD R13, R13, 0x199a, RZ ;  /* 0x0000199a0d0d7824 */ /* 0x000fe200078e02ff */
[----:B------:R-:W-:Y:S01]  /*1240*/  LOP3.LUT R40, R32, 0xffff, RZ, 0xc0, !PT ;  /* 0x0000ffff20287812 */ /* 0x000fe200078ec0ff */
[----:B------:R-:W-:Y:S01]  /*1250*/  IMAD R21, R21, 0x199a, RZ ;  /* 0x0000199a15157824 */ /* 0x000fe200078e02ff */
[C---:B------:R-:W-:Y:S01]  /*1260*/  IADD3 R10, PT, PT, R30.reuse, 0x380, RZ ;  /* 0x000003801e0a7810 */ /* 0x040fe20007ffe0ff */
[----:B------:R-:W-:Y:S01]  /*1270*/  IMAD R27, R27, 0x199a, RZ ;  /* 0x0000199a1b1b7824 */ /* 0x000fe200078e02ff */
[C---:B------:R-:W-:Y:S01]  /*1280*/  IADD3 R14, PT, PT, R30.reuse, 0x6c8, RZ ;  /* 0x000006c81e0e7810 */ /* 0x040fe20007ffe0ff */
[----:B------:R3:W-:Y:S01]  /*1290*/  STL.128 [R1+0x330], RZ ;  /* 0x000330ff01007387 */ /* 0x0007e20000100c00 */
[----:B------:R-:W-:-:S02]  /*12a0*/  IADD3 R16, PT, PT, R30, 0x8f8, RZ ;  /* 0x000008f81e107810 */ /* 0x000fc40007ffe0ff */
[C---:B------:R-:W-:Y:S01]  /*12b0*/  IADD3 R20, PT, PT, R30.reuse, 0xc40, RZ ;  /* 0x00000c401e147810 */ /* 0x040fe20007ffe0ff */
[----:B------:R3:W-:Y:S01]  /*12c0*/  STL.128 [R1+0x360], RZ ;  /* 0x000360ff01007387 */ /* 0x0007e20000100c00 */
[----:B------:R-:W-:Y:S02]  /*12d0*/  IADD3 R37, PT, PT, R30, 0x1ca8, RZ ;  /* 0x00001ca81e257810 */ /* 0x000fe40007ffe0ff */
        /* <DEDUP_REMOVED lines=11> */
[----:B------:R-:W-:Y:S01]  /*1390*/  IADD3 R38, PT, PT, R30, 0x1dc0, RZ ;  /* 0x00001dc01e267810 */ /* 0x000fe20007ffe0ff */
        /* <DEDUP_REMOVED lines=66> */
[----:B------:R3:W-:Y:S01]  /*17c0*/  STL.128 [R1+0x380], RZ ;  /* 0x000380ff01007387 */ /* 0x0007e20000100c00 */
[----:B------:R-:W-:Y:S01]  /*17d0*/  SHF.R.U32.HI R17, RZ, 0x10, R24 ;  /* 0x00000010ff117819 */ /* 0x000fe20000011618 */
[----:B------:R-:W-:Y:S01]  /*17e0*/  IMAD R111, R111, 0x1e0, R12 ;  /* 0x000001e06f6f7824 */ /* 0x000fe200078e020c */
        /* <DEDUP_REMOVED lines=9> */
[--C-:B------:R-:W-:Y:S01]  /*1880*/  IMAD R135, R135, 0x1e0, R12.reuse ;  /* 0x000001e087877824 */ /* 0x100fe200078e020c */
[C---:B------:R-:W-:Y:S01]  /*1890*/  IADD3 R25, PT, PT, R30.reuse, 0xc78, RZ ;  /* 0x00000c781e197810 */ /* 0x040fe20007ffe0ff */
[----:B------:R-:W-:Y:S01]  /*18a0*/  IMAD R119, R119, 0x1e0, R12 ;  /* 0x000001e077777824 */ /* 0x000fe200078e020c */
[----:B------:R-:W-:Y:S01]  /*18b0*/  SHF.R.U32.HI R45, RZ, 0x10, R38 ;  /* 0x00000010ff2d7819 */ /* 0x000fe20000011626 */
[--C-:B------:R-:W-:Y:S01]  /*18c0*/  IMAD R95, R95, 0x1e0, R12.reuse ;  /* 0x000001e05f5f7824 */ /* 0x100fe200078e020c */
[C---:B------:R-:W-:Y:S01]  /*18d0*/  IADD3 R19, PT, PT, R30.reuse, 0x5e8, RZ ;  /* 0x000005e81e137810 */ /* 0x040fe20007ffe0ff */
[--C-:B------:R-:W-:Y:S01]  /*18e0*/  IMAD R11, R43, 0x1e0, R12.reuse ;  /* 0x000001e02b0b7824 */ /* 0x100fe200078e020c */
[C---:B------:R-:W-:Y:S01]  /*18f0*/  IADD3 R33, PT, PT, R30.reuse, 0x11f0, RZ ;  /* 0x000011f01e217810 */ /* 0x040fe20007ffe0ff */
        /* <DEDUP_REMOVED lines=25> */
[----:B------:R-:W-:Y:S01]  /*1a90*/  LOP3.LUT R25, R25, 0xffff, RZ, 0xc0, !PT ;  /* 0x0000ffff19197812 */ /* 0x000fe200078ec0ff */
[----:B------:R3:W-:Y:S01]  /*1aa0*/  STL.128 [R1+0x410], RZ ;  /* 0x000410ff01007387 */ /* 0x0007e20000100c00 */
[C---:B------:R-:W-:Y:S02]  /*1ab0*/  IADD3 R17, PT, PT, R30.reuse, 0x4d0, RZ ;  /* 0x000004d01e117810 */ /* 0x040fe40007ffe0ff */
        /* <DEDUP_REMOVED lines=71> */
[----:B------:R3:W-:Y:S01]  /*1f30*/  STL.128 [R1+0x470], RZ ;  /* 0x000470ff01007387 */ /* 0x0007e20000100c00 */
[----:B------:R-:W-:Y:S01]  /*1f40*/  SHF.R.U32.HI R13, RZ, 0x10, R13 ;  /* 0x00000010ff0d7819 */ /* 0x000fe2000001160d */
[----:B------:R-:W-:Y:S01]  /*1f50*/  IMAD R141, R141, 0x1e0, R18 ;  /* 0x000001e08d8d7824 */ /* 0x000fe200078e0212 */
[----:B------:R-:W-:Y:S01]  /*1f60*/  SHF.R.U32.HI R15, RZ, 0x10, R14 ;  /* 0x00000010ff0f7819 */ /* 0x000fe2000001160e */
[----:B------:R3:W-:Y:S01]  /*1f70*/  STL.128 [R1+0x480], RZ ;  /* 0x000480ff01007387 */ /* 0x0007e20000100c00 */
[----:B------:R-:W-:Y:S01]  /*1f80*/  SHF.R.U32.HI R125, RZ, 0x10, R21 ;  /* 0x00000010ff7d7819 */ /* 0x000fe20000011615 */
[--C-:B------:R-:W-:Y:S01]  /*1f90*/  IMAD R180, R13, 0x1e0, R18.reuse ;  /* 0x000001e00db47824 */ /* 0x100fe200078e0212 */
[----:B------:R-:W-:Y:S01]  /*1fa0*/  SHF.R.U32.HI R109, RZ, 0x10, R23 ;  /* 0x00000010ff6d7819 */ /* 0x000fe20000011617 */
[--C-:B------:R-:W-:Y:S01]  /*1fb0*/  IMAD R172, R15, 0x1e0, R18.reuse ;  /* 0x000001e00fac7824 */ /* 0x100fe200078e0212 */
[----:B------:R-:W-:Y:S01]  /*1fc0*/  SHF.R.U32.HI R19, RZ, 0x10, R27 ;  /* 0x00000010ff137819 */ /* 0x000fe2000001161b */
[----:B------:R3:W-:Y:S01]  /*1fd0*/  STL.128 [R1+0x490], RZ ;  /* 0x000490ff01007387 */ /* 0x0007e20000100c00 */
[----:B------:R-:W-:Y:S01]  /*1fe0*/  SHF.R.U32.HI R33, RZ, 0x10, R35 ;  /* 0x00000010ff217819 */ /* 0x000fe20000011623 */
[----:B------:R-:W-:Y:S01]  /*1ff0*/  IMAD R132, R25, 0x1e0, R18 ;  /* 0x000001e019847824 */ /* 0x000fe200078e0212 */
        /* <DEDUP_REMOVED lines=38> */
[C---:B------:R-:W-:Y:S01]  /*2260*/  IADD3 R40, PT, PT, R30.reuse, 0x1458, RZ ;  /* 0x000014581e287810 */ /* 0x040fe20007ffe0ff */
[--C-:B------:R-:W-:Y:S01]  /*2270*/  IMAD R14, R43, 0x1e0, R18.reuse ;  /* 0x000001e02b0e7824 */ /* 0x100fe200078e0212 */
[C---:B------:R-:W-:Y:S01]  /*2280*/  IADD3 R20, PT, PT, R30.reuse, 0x1c0, RZ ;  /* 0x000001c01e147810 */ /* 0x040fe20007ffe0ff */
[----:B------:R3:W-:Y:S01]  /*2290*/  STL.128 [R1+0x520], RZ ;  /* 0x000520ff01007387 */ /* 0x0007e20000100c00 */
[--C-:B------:R-:W-:Y:S01]  /*22a0*/  IMAD R15, R45, 0x1e0, R18.reuse ;  /* 0x000001e02d0f7824 */ /* 0x100fe200078e0212 */
[C---:B------:R-:W-:Y:S01]  /*22b0*/  IADD3 R24, PT, PT, R30.reuse, 0x620, RZ ;  /* 0x000006201e187810 */ /* 0x040fe20007ffe0ff */
[--C-:B------:R-:W-:Y:S01]  /*22c0*/  IMAD R16, R47, 0x1e0, R18.reuse ;  /* 0x000001e02f107824 */ /* 0x100fe200078e0212 */
[----:B------:R3:W-:Y:S01]  /*22d0*/  STL.128 [R1+0x530], RZ ;  /* 0x000530ff01007387 */ /* 0x0007e20000100c00 */
[C---:B------:R-:W-:Y:S01]  /*22e0*/  IADD3 R44, PT, PT, R30.reuse, 0x18b8, RZ ;  /* 0x000018b81e2c7810 */ /* 0x040fe20007ffe0ff */
[--C-:B------:R-:W-:Y:S01]  /*22f0*/  IMAD R164, R17, 0x1e0, R18.reuse ;  /* 0x000001e011a47824 */ /* 0x100fe200078e0212 */
[C---:B------:R-:W-:Y:S01]  /*2300*/  IADD3 R19, PT, PT, R30.reuse, 0xa8, RZ ;  /* 0x000000a81e137810 */ /* 0x040fe20007ffe0ff */
        /* <DEDUP_REMOVED lines=41> */
[C---:B------:R-:W-:Y:S01]  /*25a0*/  LOP3.LUT R47, R30.reuse, 0x1c00, RZ, 0xfc, !PT ;  /* 0x00001c001e2f7812 */ /* 0x040fe200078efcff */
[----:B------:R-:W-:Y:S01]  /*25b0*/  IMAD R18, R51, 0x1e0, R18 ;  /* 0x000001e033127824 */ /* 0x000fe200078e0212 */
[C---:B------:R-:W-:Y:S01]  /*25c0*/  IADD3 R48, PT, PT, R30.reuse, 0x1d18, RZ ;  /* 0x00001d181e307810 */ /* 0x040fe20007ffe0ff */
[----:B------:R3:W-:Y:S01]  /*25d0*/  STL.128 [R1+0x610], RZ ;  /* 0x000610ff01007387 */ /* 0x0007e20000100c00 */
[----:B------:R-:W-:-:S02]  /*25e0*/  IADD3 R30, PT, PT, R30, 0x1e30, RZ ;  /* 0x00001e301e1e7810 */ /* 0x000fc40007ffe0ff */
[----:B------:R-:W-:Y:S01]  /*25f0*/  LOP3.LUT R40, R40, 0xffff, RZ, 0xc0, !PT ;  /* 0x0000ffff28287812 */ /* 0x000fe200078ec0ff */
[----:B------:R3:W-:Y:S01]  /*2600*/  STL.128 [R1+0x640], RZ ;  /* 0x000640ff01007387 */ /* 0x0007e20000100c00 */
[----:B------:R-:W-:Y:S02]  /*2610*/  LOP3.LUT R20, R20, 0xffff, RZ, 0xc0, !PT ;  /* 0x0000ffff14147812 */ /* 0x000fe400078ec0ff */
[----:B------:R-:W-:Y:S01]  /*2620*/  LOP3.LUT R24, R24, 0xffff, RZ, 0xc0, !PT ;  /* 0x0000ffff18187812 */ /* 0x000fe200078ec0ff */
[----:B------:R3:W-:Y:S01]  /*2630*/  STL.128 [R1+0x650], RZ ;  /* 0x000650ff01007387 */ /* 0x0007e20000100c00 */
[----:B------:R-:W-:Y:S01]  /*2640*/  LOP3.LUT R44, R44, 0xffff, RZ, 0xc0, !PT ;  /* 0x0000ffff2c2c7812 */ /* 0x000fe200078ec0ff */
[----:B------:R-:W-:Y:S01]  /*2650*/  IMAD R40, R40, 0x199a, RZ ;  /* 0x0000199a28287824 */ /* 0x000fe200078e02ff */
        /* <DEDUP_REMOVED lines=48> */
[----:B------:R-:W-:Y:S01]  /*2960*/  SHF.R.U32.HI R114, RZ, 0x10, R40 ;  /* 0x00000010ff727819 */ /* 0x000fe20000011628 */
[----:B------:R3:W-:Y:S01]  /*2970*/  STL.128 [R1+0x700], RZ ;  /* 0x000700ff01007387 */ /* 0x0007e20000100c00 */
[----:B------:R-:W-:Y:S01]  /*2980*/  IMAD R27, R27, 0x199a, RZ ;  /* 0x0000199a1b1b7824 */ /* 0x000fe200078e02ff */
[----:B------:R-:W-:Y:S01]  /*2990*/  SHF.R.U32.HI R170, RZ, 0x10, R20 ;  /* 0x00000010ffaa7819 */ /* 0x000fe20000011614 */
[----:B------:R-:W-:Y:S01]  /*29a0*/  IMAD R34, R28, 0x199a, RZ ;  /* 0x0000199a1c227824 */ /* 0x000fe200078e02ff */
        /* <DEDUP_REMOVED lines=27> */
[--C-:B------:R-:W-:Y:S01]  /*2b60*/  IMAD R163, R20, 0x1e0, R29.reuse ;  /* 0x000001e014a37824 */ /* 0x100fe200078e021d */
        /* <DEDUP_REMOVED lines=10> */
[----:B------:R-:W-:Y:S01]  /*2c10*/  HFMA2 R27, -RZ, RZ, 0, 0 ;  /* 0x00000000ff1b7431 */ /* 0x000fe200000001ff */
        /* <DEDUP_REMOVED lines=25> */
[----:B------:R3:W-:Y:S01]  /*2db0*/  STL.128 [R1+0x810], RZ ;  /* 0x000810ff01007387 */ /* 0x0007e20000100c00 */
[----:B------:R-:W-:Y:S01]  /*2dc0*/  SHF.R.U32.HI R50, RZ, 0x10, R52 ;  /* 0x00000010ff327819 */ /* 0x000fe20000011634 */
[--C-:B------:R-:W-:Y:S01]  /*2dd0*/  IMAD R107, R34, 0x1e0, R29.reuse ;  /* 0x000001e0226b7824 */ /* 0x100fe200078e021d */
[----:B------:R-:W-:Y:S01]  /*2de0*/  IADD3 R25, PT, PT, R1, 0x40, RZ ;  /* 0x0000004001197810 */ /* 0x000fe20007ffe0ff */
[----:B------:R3:W-:Y:S01]  /*2df0*/  STL.128 [R1+0x840], RZ ;  /* 0x000840ff01007387 */ /* 0x0007e20000100c00 */
[----:B------:R-:W-:-:S02]  /*2e00*/  IMAD R99, R36, 0x1e0, R29 ;  /* 0x000001e024637824 */ /* 0x000fc400078e021d */
[--C-:B------:R-:W-:Y:S01]  /*2e10*/  IMAD R83, R38, 0x1e0, R29.reuse ;  /* 0x000001e026537824 */ /* 0x100fe200078e021d */
[----:B------:R3:W-:Y:S01]  /*2e20*/  STL.128 [R1+0x850], RZ ;  /* 0x000850ff01007387 */ /* 0x0007e20000100c00 */
[--C-:B------:R-:W-:Y:S02]  /*2e30*/  IMAD R162, R162, 0x1e0, R29.reuse ;  /* 0x000001e0a2a27824 */ /* 0x100fe400078e021d */
[--C-:B------:R-:W-:Y:S01]  /*2e40*/  IMAD R154, R154, 0x1e0, R29.reuse ;  /* 0x000001e09a9a7824 */ /* 0x100fe200078e021d */
[----:B------:R3:W-:Y:S01]  /*2e50*/  STL.128 [R1+0x820], RZ ;  /* 0x000820ff01007387 */ /* 0x0007e20000100c00 */
[--C-:B------:R-:W-:Y:S02]  /*2e60*/  IMAD R146, R146, 0x1e0, R29.reuse ;  /* 0x000001e092927824 */ /* 0x100fe400078e021d */
[--C-:B------:R-:W-:Y:S01]  /*2e70*/  IMAD R138, R138, 0x1e0, R29.reuse ;  /* 0x000001e08a8a7824 */ /* 0x100fe200078e021d */
        /* <DEDUP_REMOVED lines=17> */
[----:B------:R-:W-:Y:S01]  /*2f90*/  IMAD R24, R50, 0x1e0, R29 ;  /* 0x000001e032187824 */ /* 0x000fe200078e021d */
[----:B------:R3:W-:Y:S04]  /*2fa0*/  STL.128 [R1+0x8d0], RZ ;  /* 0x0008d0ff01007387 */ /* 0x0007e80000100c00 */
        /* <DEDUP_REMOVED lines=83> */
[----:B0-----:R3:W-:Y:S02]  /*34e0*/  STL.128 [R1+0xdf0], RZ ;  /* 0x000df0ff01007387 */ /* 0x0017e40000100c00 */
.L_x_2:
[----:B------:R-:W0:Y:S01]  /*34f0*/  LDC.64 R28, c[0x0][0x380] ;  /* 0x0000e000ff1c7b82 */ /* 0x000e220000000a00 */
[C---:B------:R-:W-:Y:S02]  /*3500*/  IMAD R33, R27.reuse, 0xa, R6 ;  /* 0x0000000a1b217824 */ /* 0x040fe400078e0206 */
[----:B------:R-:W-:Y:S02]  /*3510*/  IMAD R41, R27, 0xa, R184 ;  /* 0x0000000a1b297824 */ /* 0x000fe400078e02b8 */
[----:B0-----:R-:W-:-:S04]  /*3520*/  IMAD.WIDE.U32 R32, R33, 0x4, R28 ;  /* 0x0000000421207825 */ /* 0x001fc800078e001c */
[----:B------:R-:W-:Y:S01]  /*3530*/  IMAD.WIDE.U32 R40, R41, 0x4, R28 ;  /* 0x0000000429287825 */ /* 0x000fe200078e001c */
[----:B------:R-:W2:Y:S04]  /*3540*/  LDG.E.CONSTANT R50, desc[UR8][R32.64] ;  /* 0x0000000820327981 */ /* 0x000ea8000c1e9900 */
[----:B------:R-:W4:Y:S04]  /*3550*/  LDG.E.CONSTANT R38, desc[UR8][R40.64+0xaaa00] ;  /* 0x0aaa000828267981 */ /* 0x000f28000c1e9900 */
[----:B------:R-:W5:Y:S04]  /*3560*/  LDG.E.CONSTANT R72, desc[UR8][R40.64+0xd200] ;  /* 0x00d2000828487981 */ /* 0x000f68000c1e9900 */
[----:B------:R-:W3:Y:S04]  /*3570*/  LDG.E.CONSTANT R32, desc[UR8][R40.64+0xd2000] ;  /* 0x0d20000828207981 */ /* 0x000ee8000c1e9900 */
[----:B------:R-:W5:Y:S04]  /*3580*/  LDG.E.CONSTANT R68, desc[UR8][R40.64+0x1a400] ;  /* 0x01a4000828447981 */ /* 0x000f68000c1e9900 */
        /* <DEDUP_REMOVED lines=10> */
[----:B------:R-:W5:Y:S01]  /*3630*/  LDG.E.CONSTANT R34, desc[UR8][R40.64+0xc4e00] ;  /* 0x0c4e000828227981 */ /* 0x000f62000c1e9900 */
[----:B------:R-:W-:-:S03]  /*3640*/  IMAD R189, R27, 0xa, R178 ;  /* 0x0000000a1bbd7824 */ /* 0x000fc600078e02b2 */
[----:B------:R-:W5:Y:S01]  /*3650*/  LDG.E.CONSTANT R44, desc[UR8][R40.64] ;  /* 0x00000008282c7981 */ /* 0x000f62000c1e9900 */
[----:B------:R-:W-:Y:S02]  /*3660*/  IMAD R187, R27, 0xa, R180 ;  /* 0x0000000a1bbb7824 */ /* 0x000fe400078e02b4 */
[--C-:B------:R-:W-:Y:S01]  /*3670*/  IMAD.WIDE.U32 R188, R189, 0x4, R28.reuse ;  /* 0x00000004bdbc7825 */ /* 0x100fe200078e001c */
[----:B------:R-:W5:Y:S03]  /*3680*/  LDG.E.CONSTANT R36, desc[UR8][R40.64+0xb7c00] ;  /* 0x0b7c000828247981 */ /* 0x000f66000c1e9900 */
[----:B------:R-:W-:Y:S01]  /*3690*/  IMAD.WIDE.U32 R186, R187, 0x4, R28 ;  /* 0x00000004bbba7825 */ /* 0x000fe200078e001c */
[----:B------:R-:W5:Y:S04]  /*36a0*/  LDG.E.CONSTANT R88, desc[UR8][R40.64+0xdf200] ;  /* 0x0df2000828587981 */ /* 0x000f68000c1e9900 */
[----:B------:R-:W5:Y:S04]  /*36b0*/  LDG.E.CONSTANT R188, desc[UR8][R188.64] ;  /* 0x00000008bcbc7981 */ /* 0x000f68000c1e9900 */
[----:B------:R-:W5:Y:S04]  /*36c0*/  LDG.E.CONSTANT R186, desc[UR8][R186.64] ;  /* 0x00000008baba7981 */ /* 0x000f68000c1e9900 */
[----:B------:R-:W5:Y:S01]  /*36d0*/  LDG.E.CONSTANT R190, desc[UR8][R40.64+0x162600] ;  /* 0x1626000828be7981 */ /* 0x000f62000c1e9900 */
[----:B------:R-:W-:Y:S01]  /*36e0*/  IMAD R193, R27, 0xa, R182 ;  /* 0x0000000a1bc17824 */ /* 0x000fe200078e02b6 */
[----:B------:R-:W0:Y:S01]  /*36f0*/  S2UR UR5, SR_CgaCtaId ;  /* 0x00000000000579c3 */ /* 0x000e220000008800 */
[----:B------:R-:W1:Y:S02]  /*3700*/  S2R R26, SR_TID.X ;  /* 0x00000000001a7919 */ /* 0x000e640000002100 */
[----:B------:R-:W-:Y:S01]  /*3710*/  IMAD.WIDE.U32 R192, R193, 0x4, R28 ;  /* 0x00000004c1c07825 */ /* 0x000fe200078e001c */
[----:B------:R-:W-:Y:S01]  /*3720*/  UMOV UR4, 0x400 ;  /* 0x0000040000047882 */ /* 0x000fe20000000000 */
[----:B------:R-:W5:Y:S04]  /*3730*/  LDG.E.CONSTANT R210, desc[UR8][R40.64+0xec400] ;  /* 0x0ec4000828d27981 */ /* 0x000f68000c1e9900 */
[----:B------:R-:W5:Y:S01]  /*3740*/  LDG.E.CONSTANT R192, desc[UR8][R192.64] ;  /* 0x00000008c0c07981 */ /* 0x000f62000c1e9900 */
[----:B------:R-:W-:-:S03]  /*3750*/  IMAD R51, R27, 0xa, R165 ;  /* 0x0000000a1b337824 */ /* 0x000fc600078e02a5 */
[----:B------:R-:W5:Y:S04]  /*3760*/  LDG.E.CONSTANT R208, desc[UR8][R40.64+0xf9600] ;  /* 0x0f96000828d07981 */ /* 0x000f68000c1e9900 */
[----:B------:R-:W5:Y:S04]  /*3770*/  LDG.E.CONSTANT R206, desc[UR8][R40.64+0x106800] ;  /* 0x1068000828ce7981 */ /* 0x000f68000c1e9900 */
[----:B------:R-:W5:Y:S01]  /*3780*/  LDG.E.CONSTANT R204, desc[UR8][R40.64+0x113a00] ;  /* 0x113a000828cc7981 */ /* 0x000f62000c1e9900 */
[----:B0-----:R-:W-:-:S03]  /*3790*/  ULEA UR6, UR5, UR4, 0x18 ;  /* 0x0000000405067291 */ /* 0x001fc6000f8ec0ff */
[----:B------:R-:W5:Y:S04]  /*37a0*/  LDG.E.CONSTANT R202, desc[UR8][R40.64+0x120c00] ;  /* 0x120c000828ca7981 */ /* 0x000f68000c1e9900 */
[----:B------:R-:W5:Y:S04]  /*37b0*/  LDG.E.CONSTANT R200, desc[UR8][R40.64+0x12de00] ;  /* 0x12de000828c87981 */ /* 0x000f68000c1e9900 */
[----:B------:R-:W5:Y:S04]  /*37c0*/  LDG.E.CONSTANT R198, desc[UR8][R40.64+0x13b000] ;  /* 0x13b0000828c67981 */ /* 0x000f68000c1e9900 */
[----:B------:R-:W5:Y:S04]  /*37d0*/  LDG.E.CONSTANT R196, desc[UR8][R40.64+0x148200] ;  /* 0x1482000828c47981 */ /* 0x000f68000c1e9900 */
[----:B------:R1:W5:Y:S02]  /*37e0*/  LDG.E.CONSTANT R194, desc[UR8][R40.64+0x155400] ;  /* 0x1554000828c27981 */ /* 0x000364000c1e9900 */
[----:B-1----:R-:W-:Y:S01]  /*37f0*/  LEA R41, R26, UR6, 0x2 ;  /* 0x000000061a297c11 */ /* 0x002fe2000f8e10ff */
[----:B------:R-:W-:Y:S01]  /*3800*/  BAR.SYNC.DEFER_BLOCKING 0x0 ;  /* 0x0000000000007b1d */ /* 0x000fe20000010000 */
[----:B------:R-:W-:-:S02]  /*3810*/  IMAD R49, R27, 0xa, R174 ;  /* 0x0000000a1b317824 */ /* 0x000fc400078e02ae */
[C---:B------:R-:W-:Y:S02]  /*3820*/  IMAD R43, R27.reuse, 0xa, R176 ;  /* 0x0000000a1b2b7824 */ /* 0x040fe400078e02b0 */
[----:B------:R-:W-:Y:S02]  /*3830*/  IMAD R39, R27, 0xa, R129 ;  /* 0x0000000a1b277824 */ /* 0x000fe400078e0281 */
[----:B------:R-:W-:-:S04]  /*3840*/  IMAD.WIDE.U32 R48, R49, 0x4, R28 ;  /* 0x0000000431307825 */ /* 0x000fc800078e001c */
[----:B------:R-:W-:Y:S01]  /*3850*/  IMAD R33, R27, 0xa, R166 ;  /* 0x0000000a1b217824 */ /* 0x000fe200078e02a6 */
[----:B------:R0:W5:Y:S01]  /*3860*/  LDG.E.CONSTANT R40, desc[UR8][R48.64] ;  /* 0x0000000830287981 */ /* 0x000162000c1e9900 */
[----:B------:R-:W-:-:S04]  /*3870*/  IMAD.WIDE.U32 R42, R43, 0x4, R28 ;  /* 0x000000042b2a7825 */ /* 0x000fc800078e001c */
[C---:B------:R-:W-:Y:S01]  /*3880*/  IMAD R47, R27.reuse, 0xa, R168 ;  /* 0x0000000a1b2f7824 */ /* 0x040fe200078e02a8 */
[----:B------:R1:W5:Y:S01]  /*3890*/  LDG.E.CONSTANT R30, desc[UR8][R42.64] ;  /* 0x000000082a1e7981 */ /* 0x000362000c1e9900 */
[----:B------:R-:W-:Y:S02]  /*38a0*/  IMAD R53, R27, 0xa, R163 ;  /* 0x0000000a1b357824 */ /* 0x000fe400078e02a3 */
[----:B0-----:R-:W-:-:S04]  /*38b0*/  IMAD.WIDE.U32 R48, R33, 0x4, R28 ;  /* 0x0000000421307825 */ /* 0x001fc800078e001c */
[C---:B------:R-:W-:Y:S02]  /*38c0*/  IMAD R33, R27.reuse, 0xa, R131 ;  /* 0x0000000a1b217824 */ /* 0x040fe400078e0283 */
[C---:B-1----:R-:W-:Y:S01]  /*38d0*/  IMAD R43, R27.reuse, 0xa, R172 ;  /* 0x0000000a1b2b7824 */ /* 0x042fe200078e02ac */
[----:B------:R-:W5:Y:S01]  /*38e0*/  LDG.E.CONSTANT R48, desc[UR8][R48.64] ;  /* 0x0000000830307981 */ /* 0x000f62000c1e9900 */
[C---:B------:R-:W-:Y:S02]  /*38f0*/  IMAD R55, R27.reuse, 0xa, R161 ;  /* 0x0000000a1b377824 */ /* 0x040fe400078e02a1 */
[C---:B------:R-:W-:Y:S02]  /*3900*/  IMAD R57, R27.reuse, 0xa, R159 ;  /* 0x0000000a1b397824 */ /* 0x040fe400078e029f */
[C---:B------:R-:W-:Y:S02]  /*3910*/  IMAD R59, R27.reuse, 0xa, R157 ;  /* 0x0000000a1b3b7824 */ /* 0x040fe400078e029d */
[----:B------:R-:W-:-:S02]  /*3920*/  IMAD R61, R27, 0xa, R155 ;  /* 0x0000000a1b3d7824 */ /* 0x000fc400078e029b */
[C---:B------:R-:W-:Y:S02]  /*3930*/  IMAD R63, R27.reuse, 0xa, R153 ;  /* 0x0000000a1b3f7824 */ /* 0x040fe400078e0299 */
[C---:B------:R-:W-:Y:S02]  /*3940*/  IMAD R65, R27.reuse, 0xa, R151 ;  /* 0x0000000a1b417824 */ /* 0x040fe400078e0297 */
        /* <DEDUP_REMOVED lines=8> */
[----:B------:R-:W-:Y:S02]  /*39d0*/  IMAD R35, R27, 0xa, R133 ;  /* 0x0000000a1b237824 */ /* 0x000fe400078e0285 */
[----:B------:R-:W-:-:S04]  /*39e0*/  IMAD.WIDE.U32 R42, R43, 0x4, R28 ;  /* 0x000000042b2a7825 */ /* 0x000fc800078e001c */
[--C-:B------:R-:W-:Y:S02]  /*39f0*/  IMAD.WIDE.U32 R74, R75, 0x4, R28.reuse ;  /* 0x000000044b4a7825 */ /* 0x100fe400078e001c */
[----:B------:R-:W5:Y:S02]  /*3a00*/  LDG.E.CONSTANT R42, desc[UR8][R42.64] ;  /* 0x000000082a2a7981 */ /* 0x000f64000c1e9900 */
[--C-:B------:R-:W-:Y:S02]  /*3a10*/  IMAD.WIDE.U32 R76, R77, 0x4, R28.reuse ;  /* 0x000000044d4c7825 */ /* 0x100fe400078e001c */
[----:B------:R-:W5:Y:S02]  /*3a20*/  LDG.E.CONSTANT R74, desc[UR8][R74.64] ;  /* 0x000000084a4a7981 */ /* 0x000f64000c1e9900 */
[--C-:B------:R-:W-:Y:S02]  /*3a30*/  IMAD.WIDE.U32 R78, R79, 0x4, R28.reuse ;  /* 0x000000044f4e7825 */ /* 0x100fe400078e001c */
[----:B------:R-:W5:Y:S02]  /*3a40*/  LDG.E.CONSTANT R76, desc[UR8][R76.64] ;  /* 0x000000084c4c7981 */ /* 0x000f64000c1e9900 */
[----:B------:R-:W-:-:S02]  /*3a50*/  IMAD.WIDE.U32 R84, R85, 0x4, R28 ;  /* 0x0000000455547825 */ /* 0x000fc400078e001c */
[----:B------:R-:W5:Y:S02]  /*3a60*/  LDG.E.CONSTANT R78, desc[UR8][R78.64] ;  /* 0x000000084e4e7981 */ /* 0x000f64000c1e9900 */
[C---:B------:R-:W-:Y:S02]  /*3a70*/  IMAD R45, R27.reuse, 0xa, R170 ;  /* 0x0000000a1b2d7824 */ /* 0x040fe400078e02aa */
[----:B------:R-:W5:Y:S01]  /*3a80*/  LDG.E.CONSTANT R84, desc[UR8][R84.64] ;  /* 0x0000000854547981 */ /* 0x000f62000c1e9900 */
[C---:B------:R-:W-:Y:S02]  /*3a90*/  IMAD R37, R27.reuse, 0xa, R127 ;  /* 0x0000000a1b257824 */ /* 0x040fe400078e027f */
[C---:B------:R-:W-:Y:S02]  /*3aa0*/  IMAD R89, R27.reuse, 0xa, R107 ;  /* 0x0000000a1b597824 */ /* 0x040fe400078e026b */
[C---:B------:R-:W-:Y:S02]  /*3ab0*/  IMAD R189, R27.reuse, 0xa, R111 ;  /* 0x0000000a1bbd7824 */ /* 0x040fe400078e026f */
[----:B------:R-:W-:-:S02]  /*3ac0*/  IMAD R187, R27, 0xa, R99 ;  /* 0x0000000a1bbb7824 */ /* 0x000fc400078e0263 */
[----:B------:R-:W-:Y:S01]  /*3ad0*/  IMAD R191, R27, 0xa, R109 ;  /* 0x0000000a1bbf7824 */ /* 0x000fe200078e026d */
[----:B--2---:R0:W-:Y:S02]  /*3ae0*/  STS [R41+0x79a0], R50 ;  /* 0x0079a03229007388 */ /* 0x0041e40000000800 */
[----:B0-----:R-:W-:-:S06]  /*3af0*/  IMAD.WIDE.U32 R50, R51, 0x4, R28 ;  /* 0x0000000433327825 */ /* 0x001fcc00078e001c */
[----:B------:R0:W2:Y:S04]  /*3b00*/  LDG.E.CONSTANT R50, desc[UR8][R50.64] ;  /* 0x0000000832327981 */ /* 0x0000a8000c1e9900 */
[----:B----4-:R1:W-:Y:S02]  /*3b10*/  STS [R41+0x38e0], R38 ;  /* 0x0038e02629007388 */ /* 0x0103e40000000800 */
[--C-:B-1----:R-:W-:Y:S02]  /*3b20*/  IMAD.WIDE.U32 R38, R39, 0x4, R28.reuse ;  /* 0x0000000427267825 */ /* 0x102fe400078e001c */
[----:B---3--:R1:W-:Y:S04]  /*3b30*/  STS [R41+0x4600], R32 ;  /* 0x0046002029007388 */ /* 0x0083e80000000800 */
[----:B------:R-:W3:Y:S04]  /*3b40*/  LDG.E.CONSTANT R38, desc[UR8][R38.64] ;  /* 0x0000000826267981 */ /* 0x000ee8000c1e9900 */
[----:B-----5:R4:W-:Y:S01]  /*3b50*/  STS [R41+0x460], R72 ;  /* 0x0004604829007388 */ /* 0x0209e20000000800 */
[----:B-1----:R-:W-:-:S03]  /*3b60*/  IMAD.WIDE.U32 R32, R33, 0x4, R28 ;  /* 0x0000000421207825 */ /* 0x002fc600078e001c */
[----:B------:R1:W-:Y:S04]  /*3b70*/  STS [R41+0x8c0], R68 ;  /* 0x0008c04429007388 */ /* 0x0003e80000000800 */
[----:B------:R5:W-:Y:S01]  /*3b80*/  STS [R41+0xd20], R70 ;  /* 0x000d204629007388 */ /* 0x000be20000000800 */
[----:B----4-:R-:W-:-:S03]  /*3b90*/  IMAD.WIDE.U32 R72, R73, 0x4, R28 ;  /* 0x0000000449487825 */ /* 0x010fc600078e001c */
[----:B------:R4:W-:Y:S01]  /*3ba0*/  STS [R41+0x1180], R46 ;  /* 0x0011802e29007388 */ /* 0x0009e20000000800 */
[----:B-1----:R-:W-:-:S03]  /*3bb0*/  IMAD.WIDE.U32 R68, R69, 0x4, R28 ;  /* 0x0000000445447825 */ /* 0x002fc600078e001c */
[----:B------:R1:W-:Y:S01]  /*3bc0*/  STS [R41+0x15e0], R52 ;  /* 0x0015e03429007388 */ /* 0x0003e20000000800 */
[----:B-----5:R-:W-:-:S03]  /*3bd0*/  IMAD.WIDE.U32 R70, R71, 0x4, R28 ;  /* 0x0000000447467825 */ /* 0x020fc600078e001c */
        /* <DEDUP_REMOVED lines=16> */
[----:B------:R1:W3:Y:S01]  /*3ce0*/  LDG.E.CONSTANT R90, desc[UR8][R32.64] ;  /* 0x00000008205a7981 */ /* 0x0002e2000c1e9900 */
[----:B-----5:R-:W-:-:S03]  /*3cf0*/  IMAD.WIDE.U32 R64, R65, 0x4, R28 ;  /* 0x0000000441407825 */ /* 0x020fc600078e001c */
[----:B------:R5:W-:Y:S01]  /*3d00*/  STS [R41], R44 ;  /* 0x0000002c29007388 */ /* 0x000be20000000800 */
[----:B----4-:R-:W-:-:S03]  /*3d10*/  IMAD.WIDE.U32 R34, R35, 0x4, R28 ;  /* 0x0000000423227825 */ /* 0x010fc600078e001c */
[----:B------:R-:W4:Y:S04]  /*3d20*/  LDG.E.CONSTANT R46, desc[UR8][R46.64] ;  /* 0x000000082e2e7981 */ /* 0x000f28000c1e9900 */
[----:B------:R-:W4:Y:S01]  /*3d30*/  LDG.E.CONSTANT R52, desc[UR8][R52.64] ;  /* 0x0000000834347981 */ /* 0x000f22000c1e9900 */
[----:B-----5:R-:W-:-:S03]  /*3d40*/  IMAD.WIDE.U32 R44, R45, 0x4, R28 ;  /* 0x000000042d2c7825 */ /* 0x020fc600078e001c */
        /* <DEDUP_REMOVED lines=10> */
[----:B------:R1:W5:Y:S04]  /*3df0*/  LDG.E.CONSTANT R86, desc[UR8][R34.64] ;  /* 0x0000000822567981 */ /* 0x000368000c1e9900 */
[----:B------:R0:W-:Y:S04]  /*3e00*/  STS [R41+0x3d40], R36 ;  /* 0x003d402429007388 */ /* 0x0001e80000000800 */
[----:B------:R-:W5:Y:S01]  /*3e10*/  LDG.E.CONSTANT R44, desc[UR8][R44.64] ;  /* 0x000000082c2c7981 */ /* 0x000f62000c1e9900 */
[----:B0-----:R-:W-:-:S03]  /*3e20*/  IMAD.WIDE.U32 R36, R37, 0x4, R28 ;  /* 0x0000000425247825 */ /* 0x001fc600078e001c */
[----:B------:R0:W-:Y:S04]  /*3e30*/  STS [R41+0x4a60], R88 ;  /* 0x004a605829007388 */ /* 0x0001e80000000800 */
[----:B------:R1:W5:Y:S04]  /*3e40*/  LDG.E.CONSTANT R212, desc[UR8][R36.64] ;  /* 0x0000000824d47981 */ /* 0x000368000c1e9900 */
[----:B------:R1:W-:Y:S01]  /*3e50*/  STS [R41+0x2a0], R188 ;  /* 0x0002a0bc29007388 */ /* 0x0003e20000000800 */
[----:B0-----:R-:W-:-:S03]  /*3e60*/  IMAD.WIDE.U32 R88, R89, 0x4, R28 ;  /* 0x0000000459587825 */ /* 0x001fc600078e001c */
[----:B------:R0:W-:Y:S04]  /*3e70*/  STS [R41+0x1c0], R186 ;  /* 0x0001c0ba29007388 */ /* 0x0001e80000000800 */
[----:B------:R-:W5:Y:S01]  /*3e80*/  LDG.E.CONSTANT R88, desc[UR8][R88.64] ;  /* 0x0000000858587981 */ /* 0x000f62000c1e9900 */
[----:B-1----:R-:W-:-:S04]  /*3e90*/  IMAD.WIDE.U32 R188, R189, 0x4, R28 ;  /* 0x00000004bdbc7825 */ /* 0x002fc800078e001c */
[--C-:B0-----:R-:W-:Y:S01]  /*3ea0*/  IMAD.WIDE.U32 R186, R187, 0x4, R28.reuse ;  /* 0x00000004bbba7825 */ /* 0x101fe200078e001c */
[----:B------:R0:W-:Y:S04]  /*3eb0*/  STS [R41+0x7620], R190 ;  /* 0x007620be29007388 */ /* 0x0001e80000000800 */
[----:B------:R-:W5:Y:S04]  /*3ec0*/  LDG.E.CONSTANT R188, desc[UR8][R188.64] ;  /* 0x00000008bcbc7981 */ /* 0x000f68000c1e9900 */
[----:B------:R-:W5:Y:S01]  /*3ed0*/  LDG.E.CONSTANT R186, desc[UR8][R186.64] ;  /* 0x00000008baba7981 */ /* 0x000f62000c1e9900 */
[----:B0-----:R-:W-:-:S06]  /*3ee0*/  IMAD.WIDE.U32 R190, R191, 0x4, R28 ;  /* 0x00000004bfbe7825 */ /* 0x001fcc00078e001c */
[----:B------:R-:W5:Y:S01]  /*3ef0*/  LDG.E.CONSTANT R190, desc[UR8][R190.64] ;  /* 0x00000008bebe7981 */ /* 0x000f62000c1e9900 */
[----:B------:R-:W-:-:S03]  /*3f00*/  IMAD R193, R27, 0xa, R117 ;  /* 0x0000000a1bc17824 */ /* 0x000fc600078e0275 */
[----:B------:R0:W-:Y:S02]  /*3f10*/  STS [R41+0xe0], R192 ;  /* 0x0000e0c029007388 */ /* 0x0001e40000000800 */
[----:B0-----:R-:W-:-:S06]  /*3f20*/  IMAD.WIDE.U32 R192, R193, 0x4, R28 ;  /* 0x00000004c1c07825 */ /* 0x001fcc00078e001c */
[----:B------:R-:W5:Y:S01]  /*3f30*/  LDG.E.CONSTANT R192, desc[UR8][R192.64] ;  /* 0x00000008c0c07981 */ /* 0x000f62000c1e9900 */
[C---:B------:R-:W-:Y:S02]  /*3f40*/  IMAD R51, R27.reuse, 0xa, R164 ;  /* 0x0000000a1b337824 */ /* 0x040fe400078e02a4 */
[----:B------:R-:W-:-:S04]  /*3f50*/  IMAD R33, R27, 0xa, R123 ;  /* 0x0000000a1b217824 */ /* 0x000fc800078e027b */
[----:B------:R-:W-:Y:S01]  /*3f60*/  IMAD.WIDE.U32 R32, R33, 0x4, R28 ;  /* 0x0000000421207825 */ /* 0x000fe200078e001c */
[----:B------:R0:W-:Y:S03]  /*3f70*/  STS [R41+0x71c0], R194 ;  /* 0x0071c0c229007388 */ /* 0x0001e60000000800 */
[C---:B------:R-:W-:Y:S02]  /*3f80*/  IMAD R35, R27.reuse, 0xa, R125 ;  /* 0x0000000a1b237824 */ /* 0x040fe400078e027d */
[----:B------:R-:W-:Y:S02]  /*3f90*/  IMAD R37, R27, 0xa, R105 ;  /* 0x0000000a1b257824 */ /* 0x000fe400078e0269 */
[--C-:B------:R-:W-:Y:S01]  /*3fa0*/  IMAD.WIDE.U32 R34, R35, 0x4, R28.reuse ;  /* 0x0000000423227825 */ /* 0x100fe200078e001c */
[----:B0-----:R0:W5:Y:S03]  /*3fb0*/  LDG.E.CONSTANT R194, desc[UR8][R32.64] ;  /* 0x0000000820c27981 */ /* 0x001166000c1e9900 */
[----:B------:R-:W-:Y:S01]  /*3fc0*/  IMAD.WIDE.U32 R36, R37, 0x4, R28 ;  /* 0x0000000425247825 */ /* 0x000fe200078e001c */
[----:B------:R1:W-:Y:S03]  /*3fd0*/  STS [R41+0x5780], R206 ;  /* 0x005780ce29007388 */ /* 0x0003e60000000800 */
[----:B0-----:R-:W-:Y:S01]  /*3fe0*/  IMAD R33, R27, 0xa, R101 ;  /* 0x0000000a1b217824 */ /* 0x001fe200078e0265 */
[----:B------:R0:W-:Y:S03]  /*3ff0*/  STS [R41+0x64a0], R200 ;  /* 0x0064a0c829007388 */ /* 0x0001e60000000800 */
[----:B------:R-:W-:Y:S01]  /*4000*/  IMAD.WIDE.U32 R32, R33, 0x4, R28 ;  /* 0x0000000421207825 */ /* 0x000fe200078e001c */
[----:B-1----:R1:W5:Y:S04]  /*4010*/  LDG.E.CONSTANT R206, desc[UR8][R36.64] ;  /* 0x0000000824ce7981 */ /* 0x002368000c1e9900 */
[----:B------:R1:W-:Y:S04]  /*4020*/  STS [R41+0x5320], R208 ;  /* 0x005320d029007388 */ /* 0x0003e80000000800 */
[----:B0-----:R0:W5:Y:S01]  /*4030*/  LDG.E.CONSTANT R200, desc[UR8][R34.64] ;  /* 0x0000000822c87981 */ /* 0x001162000c1e9900 */
[----:B-1----:R-:W-:-:S03]  /*4040*/  IMAD R37, R27, 0xa, R97 ;  /* 0x0000000a1b257824 */ /* 0x002fc600078e0261 */
[----:B------:R1:W5:Y:S01]  /*4050*/  LDG.E.CONSTANT R208, desc[UR8][R32.64] ;  /* 0x0000000820d07981 */ /* 0x000362000c1e9900 */
[----:B0-----:R-:W-:Y:S02]  /*4060*/  IMAD R35, R27, 0xa, R103 ;  /* 0x0000000a1b237824 */ /* 0x001fe400078e0267 */
[----:B------:R-:W-:-:S04]  /*4070*/  IMAD.WIDE.U32 R36, R37, 0x4, R28 ;  /* 0x0000000425247825 */ /* 0x000fc800078e001c */
[----:B-1----:R-:W-:Y:S02]  /*4080*/  IMAD R33, R27, 0xa, R93 ;  /* 0x0000000a1b217824 */ /* 0x002fe400078e025d */
[--C-:B------:R-:W-:Y:S01]  /*4090*/  IMAD.WIDE.U32 R34, R35, 0x4, R28.reuse ;  /* 0x0000000423227825 */ /* 0x100fe200078e001c */
[----:B------:R0:W-:Y:S03]  /*40a0*/  STS [R41+0x4ec0], R210 ;  /* 0x004ec0d229007388 */ /* 0x0001e60000000800 */
[----:B------:R-:W-:Y:S01]  /*40b0*/  IMAD.WIDE.U32 R32, R33, 0x4, R28 ;  /* 0x0000000421207825 */ /* 0x000fe200078e001c */
[----:B------:R1:W-:Y:S03]  /*40c0*/  STS [R41+0x540], R40 ;  /* 0x0005402829007388 */ /* 0x0003e60000000800 */
[----:B------:R-:W-:Y:S01]  /*40d0*/  IMAD R39, R27, 0xa, R126 ;  /* 0x0000000a1b277824 */ /* 0x000fe200078e027e */
[----:B------:R-:W5:Y:S04]  /*40e0*/  LDG.E.CONSTANT R34, desc[UR8][R34.64] ;  /* 0x0000000822227981 */ /* 0x000f68000c1e9900 */
[----:B0-----:R0:W5:Y:S04]  /*40f0*/  LDG.E.CONSTANT R210, desc[UR8][R36.64] ;  /* 0x0000000824d27981 */ /* 0x001168000c1e9900 */
[----:B-1----:R1:W5:Y:S04]  /*4100*/  LDG.E.CONSTANT R40, desc[UR8][R32.64] ;  /* 0x0000000820287981 */ /* 0x002368000c1e9900 */
[----:B--2---:R2:W-:Y:S02]  /*4110*/  STS [R41+0xa80], R50 ;  /* 0x000a803229007388 */ /* 0x0045e40000000800 */
[----:B--2---:R-:W-:-:S06]  /*4120*/  IMAD.WIDE.U32 R50, R51, 0x4, R28 ;  /* 0x0000000433327825 */ /* 0x004fcc00078e001c */
[----:B------:R-:W2:Y:S01]  /*4130*/  LDG.E.CONSTANT R50, desc[UR8][R50.64] ;  /* 0x0000000832327981 */ /* 0x000ea2000c1e9900 */
[C---:B0-----:R-:W-:Y:S02]  /*4140*/  IMAD R37, R27.reuse, 0xa, R95 ;  /* 0x0000000a1b257824 */ /* 0x041fe400078e025f */
[----:B-1----:R-:W-:Y:S01]  /*4150*/  IMAD R33, R27, 0xa, R130 ;  /* 0x0000000a1b217824 */ /* 0x002fe200078e0282 */
[----:B---3--:R0:W-:Y:S01]  /*4160*/  STS [R41+0x1dc0], R38 ;  /* 0x001dc02629007388 */ /* 0x0081e20000000800 */
[----:B------:R-:W-:-:S04]  /*4170*/  IMAD.WIDE.U32 R36, R37, 0x4, R28 ;  /* 0x0000000425247825 */ /* 0x000fc800078e001c */
[--C-:B------:R-:W-:Y:S01]  /*4180*/  IMAD.WIDE.U32 R32, R33, 0x4, R28.reuse ;  /* 0x0000000421207825 */ /* 0x100fe200078e001c */
[----:B------:R1:W-:Y:S03]  /*4190*/  STS [R41+0x380], R30 ;  /* 0x0003801e29007388 */ /* 0x0003e60000000800 */
[----:B0-----:R-:W-:Y:S01]  /*41a0*/  IMAD.WIDE.U32 R38, R39, 0x4, R28 ;  /* 0x0000000427267825 */ /* 0x001fe200078e001c */
[----:B------:R0:W-:Y:S03]  /*41b0*/  STS [R41+0x5be0], R204 ;  /* 0x005be0cc29007388 */ /* 0x0001e60000000800 */
[C---:B------:R-:W-:Y:S01]  /*41c0*/  IMAD R197, R27.reuse, 0xa, R121 ;  /* 0x0000000a1bc57824 */ /* 0x040fe200078e0279 */
[----:B-1----:R1:W3:Y:S01]  /*41d0*/  LDG.E.CONSTANT R30, desc[UR8][R36.64] ;  /* 0x00000008241e7981 */ /* 0x0022e2000c1e9900 */
[----:B------:R-:W-:-:S02]  /*41e0*/  IMAD R205, R27, 0xa, R119 ;  /* 0x0000000a1bcd7824 */ /* 0x000fc400078e0277 */
[C---:B------:R-:W-:Y:S01]  /*41f0*/  IMAD R203, R27.reuse, 0xa, R115 ;  /* 0x0000000a1bcb7824 */ /* 0x040fe200078e0273 */
[----:B------:R-:W3:Y:S01]  /*4200*/  LDG.E.CONSTANT R38, desc[UR8][R38.64] ;  /* 0x0000000826267981 */ /* 0x000ee2000c1e9900 */
        /* <DEDUP_REMOVED lines=17> */
[C---:B------:R-:W-:Y:S01]  /*4320*/  IMAD R85, R27.reuse, 0xa, R136 ;  /* 0x0000000a1b557824 */ /* 0x040fe200078e0288 */
[----:B------:R4:W-:Y:S01]  /*4330*/  STS [R41+0x1ce0], R90 ;  /* 0x001ce05a29007388 */ /* 0x0009e20000000800 */
[C---:B------:R-:W-:Y:S02]  /*4340*/  IMAD R87, R27.reuse, 0xa, R134 ;  /* 0x0000000a1b577824 */ /* 0x040fe400078e0286 */
[C---:B-1----:R-:W-:Y:S02]  /*4350*/  IMAD R37, R27.reuse, 0xa, R132 ;  /* 0x0000000a1b257824 */ /* 0x042fe400078e0284 */
[----:B------:R-:W-:Y:S01]  /*4360*/  IMAD R43, R27, 0xa, R128 ;  /* 0x0000000a1b2b7824 */ /* 0x000fe200078e0280 */
[----:B------:R1:W-:Y:S01]  /*4370*/  STS [R41+0x6040], R202 ;  /* 0x006040ca29007388 */ /* 0x0003e20000000800 */
[----:B0-----:R-:W-:-:S03]  /*4380*/  IMAD.WIDE.U32 R204, R205, 0x4, R28 ;  /* 0x00000004cdcc7825 */ /* 0x001fc600078e001c */
[----:B----4-:R-:W4:Y:S01]  /*4390*/  LDG.E.CONSTANT R90, desc[UR8][R32.64] ;  /* 0x00000008205a7981 */ /* 0x010f22000c1e9900 */
[----:B------:R-:W-:-:S03]  /*43a0*/  IMAD.WIDE.U32 R36, R37, 0x4, R28 ;  /* 0x0000000425247825 */ /* 0x000fc600078e001c */
[----:B------:R0:W-:Y:S01]  /*43b0*/  STS [R41+0x6900], R198 ;  /* 0x006900c629007388 */ /* 0x0001e20000000800 */
[----:B-1----:R-:W-:-:S03]  /*43c0*/  IMAD.WIDE.U32 R202, R203, 0x4, R28 ;  /* 0x00000004cbca7825 */ /* 0x002fc600078e001c */
[----:B------:R1:W-:Y:S04]  /*43d0*/  STS [R41+0x6d60], R196 ;  /* 0x006d60c429007388 */ /* 0x0003e80000000800 */
[----:B------:R1:W-:Y:S01]  /*43e0*/  STS [R41+0x620], R42 ;  /* 0x0006202a29007388 */ /* 0x0003e20000000800 */
[----:B0-----:R-:W-:-:S03]  /*43f0*/  IMAD.WIDE.U32 R198, R199, 0x4, R28 ;  /* 0x00000004c7c67825 */ /* 0x001fc600078e001c */
[----:B------:R0:W-:Y:S01]  /*4400*/  STS [R41+0x7e0], R46 ;  /* 0x0007e02e29007388 */ /* 0x0001e20000000800 */
[----:B-1----:R-:W-:-:S03]  /*4410*/  IMAD.WIDE.U32 R196, R197, 0x4, R28 ;  /* 0x00000004c5c47825 */ /* 0x002fc600078e001c */
[----:B------:R1:W-:Y:S01]  /*4420*/  STS [R41+0x9a0], R48 ;  /* 0x0009a03029007388 */ /* 0x0003e20000000800 */
[----:B------:R-:W-:-:S03]  /*4430*/  IMAD.WIDE.U32 R42, R43, 0x4, R28 ;  /* 0x000000042b2a7825 */ /* 0x000fc600078e001c */
[----:B------:R1:W-:Y:S01]  /*4440*/  STS [R41+0xb60], R52 ;  /* 0x000b603429007388 */ /* 0x0003e20000000800 */
[----:B0-----:R-:W-:-:S03]  /*4450*/  IMAD.WIDE.U32 R46, R47, 0x4, R28 ;  /* 0x000000042f2e7825 */ /* 0x001fc600078e001c */
[----:B-----5:R0:W-:Y:S01]  /*4460*/  STS [R41+0xc40], R54 ;  /* 0x000c403629007388 */ /* 0x0201e20000000800 */
[----:B-1----:R-:W-:-:S03]  /*4470*/  IMAD.WIDE.U32 R48, R49, 0x4, R28 ;  /* 0x0000000431307825 */ /* 0x002fc600078e001c */
[----:B------:R1:W-:Y:S01]  /*4480*/  STS [R41+0xe00], R56 ;  /* 0x000e003829007388 */ /* 0x0003e20000000800 */
[----:B------:R-:W-:-:S03]  /*4490*/  IMAD.WIDE.U32 R52, R53, 0x4, R28 ;  /* 0x0000000435347825 */ /* 0x000fc600078e001c */
[----:B------:R5:W-:Y:S01]  /*44a0*/  STS [R41+0xee0], R58 ;  /* 0x000ee03a29007388 */ /* 0x000be20000000800 */
[----:B0-----:R-:W-:-:S03]  /*44b0*/  IMAD.WIDE.U32 R54, R55, 0x4, R28 ;  /* 0x0000000437367825 */ /* 0x001fc600078e001c */
[----:B------:R0:W-:Y:S01]  /*44c0*/  STS [R41+0xfc0], R60 ;  /* 0x000fc03c29007388 */ /* 0x0001e20000000800 */
[----:B-1----:R-:W-:-:S03]  /*44d0*/  IMAD.WIDE.U32 R56, R57, 0x4, R28 ;  /* 0x0000000439387825 */ /* 0x002fc600078e001c */
[----:B------:R1:W-:Y:S01]  /*44e0*/  STS [R41+0x10a0], R62 ;  /* 0x0010a03e29007388 */ /* 0x0003e20000000800 */
[----:B-----5:R-:W-:-:S03]  /*44f0*/  IMAD.WIDE.U32 R58, R59, 0x4, R28 ;  /* 0x000000043b3a7825 */ /* 0x020fc600078e001c */
        /* <DEDUP_REMOVED lines=19> */
[----:B0-----:R-:W-:-:S04]  /*4630*/  IMAD.WIDE.U32 R78, R79, 0x4, R28 ;  /* 0x000000044f4e7825 */ /* 0x001fc800078e001c */
[----:B------:R-:W-:Y:S01]  /*4640*/  IMAD R45, R27, 0xa, R124 ;  /* 0x0000000a1b2d7824 */ /* 0x000fe200078e027c */
[----:B------:R0:W-:Y:S01]  /*4650*/  STS [R41+0x700], R44 ;  /* 0x0007002c29007388 */ /* 0x0001e20000000800 */
[----:B-1----:R-:W-:-:S03]  /*4660*/  IMAD.WIDE.U32 R84, R85, 0x4, R28 ;  /* 0x0000000455547825 */ /* 0x002fc600078e001c */
[----:B------:R-:W4:Y:S01]  /*4670*/  LDG.E.CONSTANT R196, desc[UR8][R196.64] ;  /* 0x00000008c4c47981 */ /* 0x000f22000c1e9900 */
[----:B-----5:R-:W-:-:S03]  /*4680*/  IMAD.WIDE.U32 R86, R87, 0x4, R28 ;  /* 0x0000000457567825 */ /* 0x020fc600078e001c */
[----:B------:R-:W5:Y:S01]  /*4690*/  LDG.E.CONSTANT R204, desc[UR8][R204.64] ;  /* 0x00000008cccc7981 */ /* 0x000f62000c1e9900 */
[----:B0-----:R-:W-:-:S03]  /*46a0*/  IMAD.WIDE.U32 R44, R45, 0x4, R28 ;  /* 0x000000042d2c7825 */ /* 0x001fc600078e001c */
        /* <DEDUP_REMOVED lines=23> */
[----:B------:R0:W-:Y:S01]  /*4820*/  STS [R41+0x1f80], R212 ;  /* 0x001f80d429007388 */ /* 0x0001e20000000800 */
[----:B------:R-:W-:-:S03]  /*4830*/  IMAD R189, R27, 0xa, R120 ;  /* 0x0000000a1bbd7824 */ /* 0x000fc600078e0278 */
[----:B------:R1:W-:Y:S04]  /*4840*/  STS [R41+0x2a00], R88 ;  /* 0x002a005829007388 */ /* 0x0003e80000000800 */
[----:B0-----:R0:W5:Y:S01]  /*4850*/  LDG.E.CONSTANT R212, desc[UR8][R44.64] ;  /* 0x000000082cd47981 */ /* 0x001162000c1e9900 */
[----:B------:R-:W-:Y:S02]  /*4860*/  IMAD R187, R27, 0xa, R96 ;  /* 0x0000000a1bbb7824 */ /* 0x000fe400078e0260 */
[----:B-1----:R-:W-:Y:S01]  /*4870*/  IMAD.WIDE.U32 R88, R89, 0x4, R28 ;  /* 0x0000000459587825 */ /* 0x002fe200078e001c */
[----:B------:R1:W-:Y:S03]  /*4880*/  STS [R41+0x2840], R188 ;  /* 0x002840bc29007388 */ /* 0x0003e60000000800 */
[----:B0-----:R-:W-:Y:S01]  /*4890*/  IMAD R45, R27, 0xa, R102 ;  /* 0x0000000a1b2d7824 */ /* 0x001fe200078e0266 */
[----:B------:R0:W-:Y:S03]  /*48a0*/  STS [R41+0x2e60], R186 ;  /* 0x002e60ba29007388 */ /* 0x0001e60000000800 */
[--C-:B------:R-:W-:Y:S01]  /*48b0*/  IMAD.WIDE.U32 R44, R45, 0x4, R28.reuse ;  /* 0x000000042d2c7825 */ /* 0x100fe200078e001c */
[----:B------:R-:W5:Y:S03]  /*48c0*/  LDG.E.CONSTANT R88, desc[UR8][R88.64] ;  /* 0x0000000858587981 */ /* 0x000f66000c1e9900 */
[----:B-1----:R-:W-:-:S02]  /*48d0*/  IMAD.WIDE.U32 R188, R189, 0x4, R28 ;  /* 0x00000004bdbc7825 */ /* 0x002fc400078e001c */
[----:B------:R-:W5:Y:S02]  /*48e0*/  LDG.E.CONSTANT R44, desc[UR8][R44.64] ;  /* 0x000000082c2c7981 */ /* 0x000f64000c1e9900 */
[----:B------:R-:W-:Y:S02]  /*48f0*/  IMAD R191, R27, 0xa, R118 ;  /* 0x0000000a1bbf7824 */ /* 0x000fe400078e0276 */
[--C-:B0-----:R-:W-:Y:S01]  /*4900*/  IMAD.WIDE.U32 R186, R187, 0x4, R28.reuse ;  /* 0x00000004bbba7825 */ /* 0x101fe200078e001c */
[----:B------:R-:W5:Y:S04]  /*4910*/  LDG.E.CONSTANT R188, desc[UR8][R188.64] ;  /* 0x00000008bcbc7981 */ /* 0x000f68000c1e9900 */
[----:B------:R0:W-:Y:S04]  /*4920*/  STS [R41+0x2920], R190 ;  /* 0x002920be29007388 */ /* 0x0001e80000000800 */
[----:B------:R-:W5:Y:S01]  /*4930*/  LDG.E.CONSTANT R186, desc[UR8][R186.64] ;  /* 0x00000008baba7981 */ /* 0x000f62000c1e9900 */
[----:B0-----:R-:W-:-:S06]  /*4940*/  IMAD.WIDE.U32 R190, R191, 0x4, R28 ;  /* 0x00000004bfbe7825 */ /* 0x001fcc00078e001c */
[----:B------:R-:W5:Y:S01]  /*4950*/  LDG.E.CONSTANT R190, desc[UR8][R190.64] ;  /* 0x00000008bebe7981 */ /* 0x000f62000c1e9900 */
[----:B------:R-:W-:-:S04]  /*4960*/  IMAD R33, R27, 0xa, R122 ;  /* 0x0000000a1b217824 */ /* 0x000fc800078e027a */
[----:B------:R-:W-:Y:S01]  /*4970*/  IMAD.WIDE.U32 R32, R33, 0x4, R28 ;  /* 0x0000000421207825 */ /* 0x000fe200078e001c */
[----:B------:R0:W-:Y:S04]  /*4980*/  STS [R41+0x24c0], R192 ;  /* 0x0024c0c029007388 */ /* 0x0001e80000000800 */
[----:B0-----:R0:W5:Y:S01]  /*4990*/  LDG.E.CONSTANT R192, desc[UR8][R32.64] ;  /* 0x0000000820c07981 */ /* 0x001162000c1e9900 */
[----:B------:R-:W-:-:S03]  /*49a0*/  IMAD R51, R27, 0xa, R80 ;  /* 0x0000000a1b337824 */ /* 0x000fc600078e0250 */
[----:B--2---:R1:W-:Y:S01]  /*49b0*/  STS [R41+0x3640], R50 ;  /* 0x0036403229007388 */ /* 0x0043e20000000800 */
[----:B0-----:R-:W-:Y:S02]  /*49c0*/  IMAD R33, R27, 0xa, R98 ;  /* 0x0000000a1b217824 */ /* 0x001fe400078e0262 */
[----:B-1----:R-:W-:-:S04]  /*49d0*/  IMAD.WIDE.U32 R50, R51, 0x4, R28 ;  /* 0x0000000433327825 */ /* 0x002fc800078e001c */
[----:B------:R-:W-:Y:S02]  /*49e0*/  IMAD.WIDE.U32 R32, R33, 0x4, R28 ;  /* 0x0000000421207825 */ /* 0x000fe400078e001c */
[----:B------:R0:W2:Y:S04]  /*49f0*/  LDG.E.CONSTANT R50, desc[UR8][R50.64] ;  /* 0x0000000832327981 */ /* 0x0000a8000c1e9900 */
[----:B------:R1:W-:Y:S01]  /*4a00*/  STS [R41+0x2d80], R208 ;  /* 0x002d80d029007388 */ /* 0x0003e20000000800 */
[----:B0-----:R-:W0:Y:S03]  /*4a10*/  S2R R51, SR_CTAID.X ;  /* 0x0000000000337919 */ /* 0x001e260000002500 */
[----:B-1----:R1:W2:Y:S01]  /*4a20*/  LDG.E.CONSTANT R208, desc[UR8][R32.64] ;  /* 0x0000000820d07981 */ /* 0x0022a2000c1e9900 */
[----:B------:R-:W-:-:S02]  /*4a30*/  IMAD R35, R27, 0xa, R100 ;  /* 0x0000000a1b237824 */ /* 0x000fc400078e0264 */
[----:B-1----:R-:W-:Y:S01]  /*4a40*/  IMAD R33, R27, 0xa, R82 ;  /* 0x0000000a1b217824 */ /* 0x002fe200078e0252 */
[----:B------:R1:W-:Y:S03]  /*4a50*/  STS [R41+0x2ca0], R34 ;  /* 0x002ca02229007388 */ /* 0x0003e60000000800 */
[--C-:B------:R-:W-:Y:S01]  /*4a60*/  IMAD.WIDE.U32 R32, R33, 0x4, R28.reuse ;  /* 0x0000000421207825 */ /* 0x100fe200078e001c */
[----:B------:R3:W-:Y:S03]  /*4a70*/  STS [R41+0x31e0], R40 ;  /* 0x0031e02829007388 */ /* 0x0007e60000000800 */
[----:B-1----:R-:W-:Y:S01]  /*4a80*/  IMAD.WIDE.U32 R34, R35, 0x4, R28 ;  /* 0x0000000423227825 */ /* 0x002fe200078e001c */
[----:B------:R1:W-:Y:S04]  /*4a90*/  STS [R41+0x2ae0], R206 ;  /* 0x002ae0ce29007388 */ /* 0x0003e80000000800 */
[----:B---3--:R3:W2:Y:S01]  /*4aa0*/  LDG.E.CONSTANT R40, desc[UR8][R32.64] ;  /* 0x0000000820287981 */ /* 0x0086a2000c1e9900 */
[----:B------:R-:W-:-:S03]  /*4ab0*/  IMAD R39, R27, 0xa, R17 ;  /* 0x0000000a1b277824 */ /* 0x000fc600078e0211 */
[----:B-1----:R1:W2:Y:S01]  /*4ac0*/  LDG.E.CONSTANT R206, desc[UR8][R34.64] ;  /* 0x0000000822ce7981 */ /* 0x0022a2000c1e9900 */
[----:B---3--:R-:W-:-:S03]  /*4ad0*/  IMAD R33, R27, 0xa, R12 ;  /* 0x0000000a1b217824 */ /* 0x008fc600078e020c */
[----:B------:R3:W-:Y:S01]  /*4ae0*/  STS [R41+0x4b40], R38 ;  /* 0x004b402629007388 */ /* 0x0007e20000000800 */
[----:B------:R-:W-:-:S04]  /*4af0*/  IMAD.WIDE.U32 R32, R33, 0x4, R28 ;  /* 0x0000000421207825 */ /* 0x000fc800078e001c */
[----:B-1----:R-:W-:Y:S01]  /*4b00*/  IMAD R35, R27, 0xa, R94 ;  /* 0x0000000a1b237824 */ /* 0x002fe200078e025e */
[----:B----4-:R1:W-:Y:S01]  /*4b10*/  STS [R41+0x48a0], R90 ;  /* 0x0048a05a29007388 */ /* 0x0103e20000000800 */
[----:B---3--:R-:W-:-:S04]  /*4b20*/  IMAD.WIDE.U32 R38, R39, 0x4, R28 ;  /* 0x0000000427267825 */ /* 0x008fc800078e001c */
[----:B------:R-:W-:Y:S01]  /*4b30*/  IMAD.WIDE.U32 R34, R35, 0x4, R28 ;  /* 0x0000000423227825 */ /* 0x000fe200078e001c */
[----:B------:R3:W-:Y:S04]  /*4b40*/  STS [R41+0x3100], R30 ;  /* 0x0031001e29007388 */ /* 0x0007e80000000800 */
[----:B-1----:R1:W4:Y:S01]  /*4b50*/  LDG.E.CONSTANT R90, desc[UR8][R32.64] ;  /* 0x00000008205a7981 */ /* 0x002322000c1e9900 */
[C---:B------:R-:W-:Y:S02]  /*4b60*/  IMAD R205, R27.reuse, 0xa, R116 ;  /* 0x0000000a1bcd7824 */ /* 0x040fe400078e0274 */
[C---:B------:R-:W-:Y:S01]  /*4b70*/  IMAD R203, R27.reuse, 0xa, R114 ;  /* 0x0000000a1bcb7824 */ /* 0x040fe200078e0272 */
[----:B------:R-:W4:Y:S01]  /*4b80*/  LDG.E.CONSTANT R38, desc[UR8][R38.64] ;  /* 0x0000000826267981 */ /* 0x000f22000c1e9900 */
[----:B------:R-:W-:-:S02]  /*4b90*/  IMAD R201, R27, 0xa, R112 ;  /* 0x0000000a1bc97824 */ /* 0x000fc400078e0270 */
[C---:B------:R-:W-:Y:S01]  /*4ba0*/  IMAD R199, R27.reuse, 0xa, R110 ;  /* 0x0000000a1bc77824 */ /* 0x040fe200078e026e */
[----:B---3--:R3:W2:Y:S01]  /*4bb0*/  LDG.E.CONSTANT R30, desc[UR8][R34.64] ;  /* 0x00000008221e7981 */ /* 0x0086a2000c1e9900 */
[----:B-1----:R-:W1:Y:S01]  /*4bc0*/  LDC.64 R32, c[0x0][0x388] ;  /* 0x0000e200ff207b82 */ /* 0x002e620000000a00 */
        /* <DEDUP_REMOVED lines=21> */
[C---:B---3--:R-:W-:Y:S02]  /*4d20*/  IMAD R35, R27.reuse, 0xa, R5 ;  /* 0x0000000a1b237824 */ /* 0x048fe400078e0205 */
[----:B------:R-:W-:-:S02]  /*4d30*/  IMAD R43, R27, 0xa, R18 ;  /* 0x0000000a1b2b7824 */ /* 0x000fc400078e0212 */
[----:B------:R-:W-:Y:S01]  /*4d40*/  IMAD R39, R27, 0xa, R24 ;  /* 0x0000000a1b277824 */ /* 0x000fe200078e0218 */
[----:B------:R3:W-:Y:S01]  /*4d50*/  STS [R41+0x2060], R200 ;  /* 0x002060c829007388 */ /* 0x0007e20000000800 */
[----:B0-----:R-:W-:Y:S01]  /*4d60*/  SHF.L.U32 R51, R51, 0x6, RZ ;  /* 0x0000000633337819 */ /* 0x001fe200000006ff */
[--C-:B------:R-:W-:Y:S02]  /*4d70*/  IMAD.WIDE.U32 R34, R35, 0x4, R28.reuse ;  /* 0x0000000423227825 */ /* 0x100fe400078e001c */
[----:B------:R0:W-:Y:S04]  /*4d80*/  STS [R41+0x2140], R194 ;  /* 0x002140c229007388 */ /* 0x0001e80000000800 */
[----:B------:R1:W-:Y:S01]  /*4d90*/  STS [R41+0x2220], R196 ;  /* 0x002220c429007388 */ /* 0x0003e20000000800 */
[----:B---3--:R-:W-:-:S03]  /*4da0*/  IMAD.WIDE.U32 R200, R201, 0x4, R28 ;  /* 0x00000004c9c87825 */ /* 0x008fc600078e001c */
[----:B-----5:R3:W-:Y:S01]  /*4db0*/  STS [R41+0x23e0], R204 ;  /* 0x0023e0cc29007388 */ /* 0x0207e20000000800 */
[----:B0-----:R-:W-:-:S03]  /*4dc0*/  IMAD.WIDE.U32 R194, R195, 0x4, R28 ;  /* 0x00000004c3c27825 */ /* 0x001fc600078e001c */
[----:B------:R0:W-:Y:S01]  /*4dd0*/  STS [R41+0x25a0], R202 ;  /* 0x0025a0ca29007388 */ /* 0x0001e20000000800 */
[----:B-1----:R-:W-:-:S03]  /*4de0*/  IMAD.WIDE.U32 R196, R197, 0x4, R28 ;  /* 0x00000004c5c47825 */ /* 0x002fc600078e001c */
[----:B------:R1:W-:Y:S01]  /*4df0*/  STS [R41+0x2680], R198 ;  /* 0x002680c629007388 */ /* 0x0003e20000000800 */
[----:B---3--:R-:W-:-:S03]  /*4e00*/  IMAD.WIDE.U32 R204, R205, 0x4, R28 ;  /* 0x00000004cdcc7825 */ /* 0x008fc600078e001c */
[----:B------:R3:W-:Y:S01]  /*4e10*/  STS [R41+0x32c0], R46 ;  /* 0x0032c02e29007388 */ /* 0x0007e20000000800 */
        /* <DEDUP_REMOVED lines=38> */
[--C-:B-1----:R-:W-:Y:S01]  /*5080*/  IMAD.WIDE.U32 R86, R87, 0x4, R28.reuse ;  /* 0x0000000457567825 */ /* 0x102fe200078e001c */
[----:B------:R-:W-:Y:S02]  /*5090*/  LOP3.LUT R51, R51, 0x40, RZ, 0xc0, !PT ;  /* 0x0000004033337812 */ /* 0x000fe400078ec0ff */
[----:B------:R1:W-:Y:S01]  /*50a0*/  STS [R41+0x2f40], R210 ;  /* 0x002f40d229007388 */ /* 0x0003e20000000800 */
[----:B---3--:R-:W-:-:S03]  /*50b0*/  IMAD.WIDE.U32 R36, R37, 0x4, R28 ;  /* 0x0000000425247825 */ /* 0x008fc600078e001c */
[----:B------:R3:W-:Y:S01]  /*50c0*/  STS [R41+0x56a0], R88 ;  /* 0x0056a05829007388 */ /* 0x0007e20000000800 */
[----:B0-----:R-:W-:-:S03]  /*50d0*/  IMAD.WIDE.U32 R42, R43, 0x4, R28 ;  /* 0x000000042b2a7825 */ /* 0x001fc600078e001c */
[----:B------:R0:W-:Y:S01]  /*50e0*/  STS [R41+0x5860], R44 ;  /* 0x0058602c29007388 */ /* 0x0001e20000000800 */
[----:B------:R-:W-:-:S03]  /*50f0*/  IMAD.WIDE.U32 R28, R39, 0x4, R28 ;  /* 0x00000004271c7825 */ /* 0x000fc600078e001c */
[----:B------:R-:W5:Y:S04]  /*5100*/  LDG.E.CONSTANT R54, desc[UR8][R54.64] ;  /* 0x0000000836367981 */ /* 0x000f68000c1e9900 */
[----:B-1----:R1:W5:Y:S01]  /*5110*/  LDG.E.CONSTANT R210, desc[UR8][R28.64] ;  /* 0x000000081cd27981 */ /* 0x002362000c1e9900 */
[----:B---3--:R-:W-:-:S03]  /*5120*/  IADD3 R88, PT, PT, R26, 0x28, RZ ;  /* 0x000000281a587810 */ /* 0x008fc60007ffe0ff */
[----:B------:R3:W-:Y:S04]  /*5130*/  STS [R41+0x4de0], R188 ;  /* 0x004de0bc29007388 */ /* 0x0007e80000000800 */
[----:B------:R3:W5:Y:S01]  /*5140*/  LDG.E.CONSTANT R42, desc[UR8][R42.64] ;  /* 0x000000082a2a7981 */ /* 0x000762000c1e9900 */
[----:B-1----:R-:W-:-:S03]  /*5150*/  IADD3 R28, PT, PT, R51, R26, RZ ;  /* 0x0000001a331c7210 */ /* 0x002fc60007ffe0ff */
[----:B------:R-:W5:Y:S02]  /*5160*/  LDG.E.CONSTANT R36, desc[UR8][R36.64] ;  /* 0x0000000824247981 */ /* 0x000f64000c1e9900 */
[----:B------:R-:W-:Y:S01]  /*5170*/  IMAD R39, R27, 0x500, R28 ;  /* 0x000005001b277824 */ /* 0x000fe200078e021c */
[C---:B0-----:R-:W-:Y:S01]  /*5180*/  IADD3 R44, PT, PT, R26.reuse, 0x18, RZ ;  /* 0x000000181a2c7810 */ /* 0x041fe20007ffe0ff */
[----:B------:R-:W5:Y:S02]  /*5190*/  LDG.E.CONSTANT R34, desc[UR8][R34.64] ;  /* 0x0000000822227981 */ /* 0x000f64000c1e9900 */
[----:B------:R-:W-:Y:S01]  /*51a0*/  IMAD.WIDE.U32 R28, R39, 0x4, R32 ;  /* 0x00000004271c7825 */ /* 0x000fe200078e0020 */
[C---:B---3--:R-:W-:Y:S01]  /*51b0*/  LOP3.LUT R188, R26.reuse, 0x3f, RZ, 0xc0, !PT ;  /* 0x0000003f1abc7812 */ /* 0x048fe200078ec0ff */
[----:B------:R0:W-:Y:S01]  /*51c0*/  STS [R41+0x5b00], R186 ;  /* 0x005b00ba29007388 */ /* 0x0001e20000000800 */
[----:B------:R-:W-:Y:S02]  /*51d0*/  IADD3 R55, PT, PT, R26, R26, RZ ;  /* 0x0000001a1a377210 */ /* 0x000fe40007ffe0ff */
[C---:B------:R-:W-:Y:S01]  /*51e0*/  LOP3.LUT R43, R51.reuse, 0x3f, R88, 0xf8, !PT ;  /* 0x0000003f332b7812 */ /* 0x040fe200078ef858 */
[----:B------:R-:W3:Y:S01]  /*51f0*/  LDG.E.CONSTANT R37, desc[UR8][R28.64] ;  /* 0x000000081c257981 */ /* 0x000ee2000c1e9900 */
[----:B------:R-:W-:-:S02]  /*5200*/  LOP3.LUT R45, R51, 0x3f, R44, 0xf8, !PT ;  /* 0x0000003f332d7812 */ /* 0x000fc400078ef82c */
[C---:B------:R-:W-:Y:S01]  /*5210*/  IADD3 R44, PT, PT, R26.reuse, 0x38, RZ ;  /* 0x000000381a2c7810 */ /* 0x040fe20007ffe0ff */
[----:B------:R1:W3:Y:S01]  /*5220*/  LDG.E.CONSTANT R35, desc[UR8][R28.64+0xe00] ;  /* 0x000e00081c237981 */ /* 0x0002e2000c1e9900 */
[C---:B------:R-:W-:Y:S02]  /*5230*/  IADD3 R88, PT, PT, R26.reuse, 0x30, RZ ;  /* 0x000000301a587810 */ /* 0x040fe40007ffe0ff */
[C---:B------:R-:W-:Y:S01]  /*5240*/  LOP3.LUT R188, R51.reuse, 0x20, R188, 0xf6, !PT ;  /* 0x0000002033bc7812 */ /* 0x040fe200078ef6bc */
[----:B------:R1:W-:Y:S01]  /*5250*/  STS [R41+0x4fa0], R190 ;  /* 0x004fa0be29007388 */ /* 0x0003e20000000800 */
[----:B0-----:R-:W-:Y:S02]  /*5260*/  IADD3 R186, PT, PT, R26, 0x10, RZ ;  /* 0x000000101aba7810 */ /* 0x001fe40007ffe0ff */
[----:B------:R-:W-:Y:S01]  /*5270*/  LOP3.LUT R44, R51, 0x3f, R44, 0xf8, !PT ;  /* 0x0000003f332c7812 */ /* 0x000fe200078ef82c */
[----:B------:R-:W3:Y:S01]  /*5280*/  LDG.E.CONSTANT R56, desc[UR8][R56.64] ;  /* 0x0000000838387981 */ /* 0x000ee2000c1e9900 */
[----:B-1----:R-:W-:-:S02]  /*5290*/  IADD3 R29, PT, PT, R55, 0x1c0, RZ ;  /* 0x000001c0371d7810 */ /* 0x002fc40007ffe0ff */
[----:B------:R-:W-:Y:S01]  /*52a0*/  IADD3 R28, PT, PT, R55, 0x150, RZ ;  /* 0x00000150371c7810 */ /* 0x000fe20007ffe0ff */
[----:B------:R0:W3:Y:S01]  /*52b0*/  LDG.E.CONSTANT R58, desc[UR8][R58.64] ;  /* 0x000000083a3a7981 */ /* 0x0000e2000c1e9900 */
[C---:B------:R-:W-:Y:S02]  /*52c0*/  LOP3.LUT R88, R51.reuse, 0x3f, R88, 0xf8, !PT ;  /* 0x0000003f33587812 */ /* 0x040fe400078ef858 */
[----:B------:R-:W-:Y:S01]  /*52d0*/  LOP3.LUT R51, R51, 0x3f, R186, 0xf8, !PT ;  /* 0x0000003f33337812 */ /* 0x000fe200078ef8ba */
[----:B------:R-:W3:Y:S01]  /*52e0*/  LDG.E.CONSTANT R46, desc[UR8][R46.64] ;  /* 0x000000082e2e7981 */ /* 0x000ee2000c1e9900 */
[----:B------:R-:W-:Y:S02]  /*52f0*/  LOP3.LUT R190, R188, 0xf80, R29, 0xf8, !PT ;  /* 0x00000f80bcbe7812 */ /* 0x000fe400078ef81d */
[----:B------:R-:W-:Y:S01]  /*5300*/  LOP3.LUT R186, R43, 0xf80, R28, 0xf8, !PT ;  /* 0x00000f802bba7812 */ /* 0x000fe200078ef81c */
[----:B------:R-:W3:Y:S01]  /*5310*/  LDG.E.CONSTANT R52, desc[UR8][R52.64] ;  /* 0x0000000834347981 */ /* 0x000ee2000c1e9900 */
[----:B------:R-:W-:-:S02]  /*5320*/  IADD3 R29, PT, PT, R55, 0x70, RZ ;  /* 0x00000070371d7810 */ /* 0x000fc40007ffe0ff */
[C---:B------:R-:W-:Y:S02]  /*5330*/  IADD3 R43, PT, PT, R55.reuse, 0x3f0, RZ ;  /* 0x000003f0372b7810 */ /* 0x040fe40007ffe0ff */
[----:B------:R-:W-:Y:S01]  /*5340*/  ISETP.GT.U32.AND P0, PT, R26, 0x17, PT ;  /* 0x000000171a00780c */ /* 0x000fe20003f04070 */
[----:B------:R1:W-:Y:S01]  /*5350*/  STS [R41+0x4d00], R192 ;  /* 0x004d00c029007388 */ /* 0x0003e20000000800 */
[C---:B------:R-:W-:Y:S02]  /*5360*/  LOP3.LUT R28, R44.reuse, 0xf80, R29, 0xf8, !PT ;  /* 0x00000f802c1c7812 */ /* 0x040fe400078ef81d */
[----:B------:R-:W-:Y:S01]  /*5370*/  IADD3 R188, PT, PT, R55, 0x230, RZ ;  /* 0x0000023037bc7810 */ /* 0x000fe20007ffe0ff */
[----:B------:R-:W3:Y:S01]  /*5380*/  LDG.E.CONSTANT R204, desc[UR8][R204.64] ;  /* 0x00000008cccc7981 */ /* 0x000ee2000c1e9900 */
[----:B------:R-:W-:Y:S02]  /*5390*/  LOP3.LUT R44, R44, 0xf80, R43, 0xf8, !PT ;  /* 0x00000f802c2c7812 */ /* 0x000fe400078ef82b */
[----:B------:R-:W-:Y:S01]  /*53a0*/  LOP3.LUT R188, R45, 0xf80, R188, 0xf8, !PT ;  /* 0x00000f802dbc7812 */ /* 0x000fe200078ef8bc */
[----:B------:R-:W3:Y:S02]  /*53b0*/  LDG.E.CONSTANT R202, desc[UR8][R202.64] ;  /* 0x00000008caca7981 */ /* 0x000ee4000c1e9900 */
[----:B------:R-:W-:-:S02]  /*53c0*/  IMAD R45, R27, 0x500, R44 ;  /* 0x000005001b2d7824 */ /* 0x000fc400078e022c */
[----:B------:R-:W-:Y:S01]  /*53d0*/  IMAD R191, R27, 0x500, R190 ;  /* 0x000005001bbf7824 */ /* 0x000fe200078e02be */
[----:B------:R-:W3:Y:S01]  /*53e0*/  LDG.E.CONSTANT R200, desc[UR8][R200.64] ;  /* 0x00000008c8c87981 */ /* 0x000ee2000c1e9900 */
[----:B------:R-:W-:Y:S01]  /*53f0*/  IMAD.WIDE.U32 R44, R45, 0x4, R32 ;  /* 0x000000042d2c7825 */ /* 0x000fe200078e0020 */
[----:B------:R-:W-:Y:S02]  /*5400*/  IADD3 R29, PT, PT, R55, 0xe0, RZ ;  /* 0x000000e0371d7810 */ /* 0x000fe40007ffe0ff */
[----:B------:R-:W3:Y:S01]  /*5410*/  LDG.E.CONSTANT R198, desc[UR8][R198.64] ;  /* 0x00000008c6c67981 */ /* 0x000ee2000c1e9900 */
[----:B------:R-:W-:Y:S01]  /*5420*/  IMAD R189, R27, 0x500, R188 ;  /* 0x000005001bbd7824 */ /* 0x000fe200078e02bc */
[----:B------:R-:W-:Y:S01]  /*5430*/  IADD3 R43, PT, PT, R55, 0x460, RZ ;  /* 0x00000460372b7810 */ /* 0x000fe20007ffe0ff */
[----:B------:R-:W-:Y:S01]  /*5440*/  IMAD.WIDE.U32 R190, R191, 0x4, R32 ;  /* 0x00000004bfbe7825 */ /* 0x000fe200078e0020 */
[----:B------:R1:W3:Y:S01]  /*5450*/  LDG.E.CONSTANT R57, desc[UR8][R44.64] ;  /* 0x000000082c397981 */ /* 0x0002e2000c1e9900 */
[----:B0-----:R-:W-:-:S02]  /*5460*/  IADD3 R59, PT, PT, R55, 0x310, RZ ;  /* 0x00000310373b7810 */ /* 0x001fc40007ffe0ff */
[----:B------:R-:W-:Y:S01]  /*5470*/  IMAD.WIDE.U32 R188, R189, 0x4, R32 ;  /* 0x00000004bdbc7825 */ /* 0x000fe200078e0020 */
[----:B------:R0:W3:Y:S03]  /*5480*/  LDG.E.CONSTANT R47, desc[UR8][R190.64] ;  /* 0x00000008be2f7981 */ /* 0x0000e6000c1e9900 */
[----:B------:R-:W-:Y:S01]  /*5490*/  IMAD R193, R27, 0x500, R186 ;  /* 0x000005001bc17824 */ /* 0x000fe200078e02ba */
[C---:B------:R-:W-:Y:S01]  /*54a0*/  LOP3.LUT R186, R88.reuse, 0xf80, R29, 0xf8, !PT ;  /* 0x00000f8058ba7812 */ /* 0x040fe200078ef81d */
[----:B------:R-:W3:Y:S01]  /*54b0*/  LDG.E.CONSTANT R196, desc[UR8][R196.64] ;  /* 0x00000008c4c47981 */ /* 0x000ee2000c1e9900 */
[C---:B-1----:R-:W-:Y:S02]  /*54c0*/  IADD3 R44, PT, PT, R55.reuse, 0x2a0, RZ ;  /* 0x000002a0372c7810 */ /* 0x042fe40007ffe0ff */
[----:B------:R-:W-:Y:S01]  /*54d0*/  @!P0 IADD3 R55, PT, PT, R55, 0x4d0, RZ ;  /* 0x000004d037378810 */ /* 0x000fe20007ffe0ff */
[----:B------:R-:W-:Y:S01]  /*54e0*/  IMAD R29, R27, 0x500, R28 ;  /* 0x000005001b1d7824 */ /* 0x000fe200078e021c */
[----:B------:R-:W-:Y:S01]  /*54f0*/  LOP3.LUT R88, R88, 0xf80, R43, 0xf8, !PT ;  /* 0x00000f8058587812 */ /* 0x000fe200078ef82b */
[----:B------:R-:W3:Y:S01]  /*5500*/  LDG.E.CONSTANT R194, desc[UR8][R194.64] ;  /* 0x00000008c2c27981 */ /* 0x000ee2000c1e9900 */
[----:B0-----:R-:W-:-:S02]  /*5510*/  LOP3.LUT R190, R59, 0xf80, RZ, 0xc0, !PT ;  /* 0x00000f803bbe7812 */ /* 0x001fc400078ec0ff */
[----:B------:R-:W-:Y:S01]  /*5520*/  LOP3.LUT R44, R51, 0xf80, R44, 0xf8, !PT ;  /* 0x00000f80332c7812 */ /* 0x000fe200078ef82c */
[----:B------:R0:W3:Y:S01]  /*5530*/  LDG.E.CONSTANT R43, desc[UR8][R188.64] ;  /* 0x00000008bc2b7981 */ /* 0x0000e2000c1e9900 */
[----:B------:R-:W-:Y:S01]  /*5540*/  IMAD.WIDE.U32 R28, R29, 0x4, R32 ;  /* 0x000000041d1c7825 */ /* 0x000fe200078e0020 */
[----:B------:R-:W-:Y:S02]  /*5550*/  IADD3 R89, PT, PT, R39, R190, RZ ;  /* 0x000000be27597210 */ /* 0x000fe40007ffe0ff */
[----:B------:R-:W3:Y:S01]  /*5560*/  LDG.E.CONSTANT R48, desc[UR8][R48.64] ;  /* 0x0000000830307981 */ /* 0x000ee2000c1e9900 */
[C---:B------:R-:W-:Y:S02]  /*5570*/  IMAD R187, R27.reuse, 0x500, R186 ;  /* 0x000005001bbb7824 */ /* 0x040fe400078e02ba */
[----:B------:R-:W-:Y:S01]  /*5580*/  IMAD R59, R27, 0x500, R88 ;  /* 0x000005001b3b7824 */ /* 0x000fe200078e0258 */
[----:B------:R1:W3:Y:S01]  /*5590*/  LDG.E.CONSTANT R53, desc[UR8][R28.64] ;  /* 0x000000081c357981 */ /* 0x0002e2000c1e9900 */
[----:B0-----:R-:W-:Y:S01]  /*55a0*/  @!P0 LOP3.LUT R188, R55, 0x580, RZ, 0xc0, !PT ;  /* 0x0000058037bc8812 */ /* 0x001fe200078ec0ff */
[----:B------:R-:W-:-:S02]  /*55b0*/  IMAD R45, R27, 0x500, R44 ;  /* 0x000005001b2d7824 */ /* 0x000fc400078e022c */
[----:B------:R-:W3:Y:S01]  /*55c0*/  LDG.E.CONSTANT R64, desc[UR8][R64.64] ;  /* 0x0000000840407981 */ /* 0x000ee2000c1e9900 */
[----:B------:R-:W-:Y:S01]  /*55d0*/  @!P0 IADD3 R39, PT, PT, R39, R188, RZ ;  /* 0x000000bc27278210 */ /* 0x000fe20007ffe0ff */
[--C-:B------:R-:W-:Y:S02]  /*55e0*/  IMAD.WIDE.U32 R192, R193, 0x4, R32.reuse ;  /* 0x00000004c1c07825 */ /* 0x100fe400078e0020 */
[----:B------:R-:W3:Y:S02]  /*55f0*/  LDG.E.CONSTANT R62, desc[UR8][R62.64] ;  /* 0x000000083e3e7981 */ /* 0x000ee4000c1e9900 */
[--C-:B------:R-:W-:Y:S02]  /*5600*/  IMAD.WIDE.U32 R186, R187, 0x4, R32.reuse ;  /* 0x00000004bbba7825 */ /* 0x100fe400078e0020 */
[----:B------:R-:W3:Y:S02]  /*5610*/  LDG.E.CONSTANT R60, desc[UR8][R60.64] ;  /* 0x000000083c3c7981 */ /* 0x000ee4000c1e9900 */
[----:B-1----:R-:W-:-:S02]  /*5620*/  IMAD.WIDE.U32 R28, R59, 0x4, R32 ;  /* 0x000000043b1c7825 */ /* 0x002fc400078e0020 */
[----:B------:R-:W3:Y:S02]  /*5630*/  LDG.E.CONSTANT R70, desc[UR8][R70.64] ;  /* 0x0000000846467981 */ /* 0x000ee4000c1e9900 */
[--C-:B------:R-:W-:Y:S02]  /*5640*/  IMAD.WIDE.U32 R88, R89, 0x4, R32.reuse ;  /* 0x0000000459587825 */ /* 0x100fe400078e0020 */
[----:B------:R-:W3:Y:S02]  /*5650*/  LDG.E.CONSTANT R68, desc[UR8][R68.64] ;  /* 0x0000000844447981 */ /* 0x000ee4000c1e9900 */
[--C-:B------:R-:W-:Y:S02]  /*5660*/  IMAD.WIDE.U32 R44, R45, 0x4, R32.reuse ;  /* 0x000000042d2c7825 */ /* 0x100fe400078e0020 */
[----:B------:R-:W3:Y:S02]  /*5670*/  LDG.E.CONSTANT R66, desc[UR8][R66.64] ;  /* 0x0000000842427981 */ /* 0x000ee4000c1e9900 */
[----:B------:R-:W-:-:S02]  /*5680*/  @!P0 IMAD.WIDE.U32 R32, R39, 0x4, R32 ;  /* 0x0000000427208825 */ /* 0x000fc400078e0020 */
[----:B------:R-:W3:Y:S04]  /*5690*/  LDG.E.CONSTANT R86, desc[UR8][R86.64] ;  /* 0x0000000856567981 */ /* 0x000ee8000c1e9900 */
        /* <DEDUP_REMOVED lines=10> */
[----:B------:R-:W3:Y:S01]  /*5740*/  @!P0 LDG.E.CONSTANT R33, desc[UR8][R32.64+0xa0] ;  /* 0x0000a00820218981 */ /* 0x000ee2000c1e9900 */
[----:B------:R-:W-:-:S04]  /*5750*/  UIADD3 UR4, UPT, UPT, UR4, 0x7a80, URZ ;  /* 0x00007a8004047890 */ /* 0x000fc8000fffe0ff */
[----:B------:R-:W-:Y:S01]  /*5760*/  ULEA UR4, UR5, UR4, 0x18 ;  /* 0x0000000405047291 */ /* 0x000fe2000f8ec0ff */
[----:B--2---:R0:W-:Y:S04]  /*5770*/  STS [R41+0x5cc0], R30 ;  /* 0x005cc01e29007388 */ /* 0x0041e80000000800 */
[----:B------:R1:W-:Y:S01]  /*5780*/  STS [R41+0x4c20], R212 ;  /* 0x004c20d429007388 */ /* 0x0003e20000000800 */
[----:B0-----:R-:W-:-:S03]  /*5790*/  LEA R30, R26, UR4, 0x2 ;  /* 0x000000041a1e7c11 */ /* 0x001fc6000f8e10ff */
[----:B------:R1:W-:Y:S04]  /*57a0*/  STS [R41+0x5940], R206 ;  /* 0x005940ce29007388 */ /* 0x0003e80000000800 */
[----:B------:R1:W-:Y:S04]  /*57b0*/  STS [R41+0x5a20], R208 ;  /* 0x005a20d029007388 */ /* 0x0003e80000000800 */
[----:B------:R1:W-:Y:S04]  /*57c0*/  STS [R41+0x5e80], R40 ;  /* 0x005e802829007388 */ /* 0x0003e80000000800 */
[----:B------:R1:W-:Y:S04]  /*57d0*/  STS [R41+0x5f60], R50 ;  /* 0x005f603229007388 */ /* 0x0003e80000000800 */
[----:B----4-:R1:W-:Y:S04]  /*57e0*/  STS [R41+0x7380], R38 ;  /* 0x0073802629007388 */ /* 0x0103e80000000800 */
[----:B------:R1:W-:Y:S01]  /*57f0*/  STS [R41+0x7700], R90 ;  /* 0x0077005a29007388 */ /* 0x0003e20000000800 */
[----:B------:R-:W-:-:S03]  /*5800*/  MOV R26, RZ ;  /* 0x000000ff001a7202 */ /* 0x000fc60000000f00 */
[----:B-----5:R1:W-:Y:S04]  /*5810*/  STS [R41+0x63c0], R54 ;  /* 0x0063c03629007388 */ /* 0x0203e80000000800 */
[----:B------:R1:W-:Y:S04]  /*5820*/  STS [R41+0x78c0], R210 ;  /* 0x0078c0d229007388 */ /* 0x0003e80000000800 */
[----:B------:R1:W-:Y:S04]  /*5830*/  STS [R41+0x77e0], R42 ;  /* 0x0077e02a29007388 */ /* 0x0003e80000000800 */
[----:B------:R1:W-:Y:S04]  /*5840*/  STS [R41+0x7460], R36 ;  /* 0x0074602429007388 */ /* 0x0003e80000000800 */
[----:B------:R1:W-:Y:S04]  /*5850*/  STS [R41+0x7540], R34 ;  /* 0x0075402229007388 */ /* 0x0003e80000000800 */
[----:B---3--:R1:W-:Y:S04]  /*5860*/  STS [R41+0x62e0], R56 ;  /* 0x0062e03829007388 */ /* 0x0083e80000000800 */
[----:B------:R1:W-:Y:S04]  /*5870*/  STS [R41+0x6580], R58 ;  /* 0x0065803a29007388 */ /* 0x0003e80000000800 */
        /* <DEDUP_REMOVED lines=28> */
[----:B------:R1:W-:Y:S04]  /*5a40*/  STS [R30], R37 ;  /* 0x000000251e007388 */ /* 0x0003e80000000800 */
[----:B------:R1:W-:Y:S04]  /*5a50*/  STS [R30+0x700], R35 ;  /* 0x000700231e007388 */ /* 0x0003e80000000800 */
[----:B------:R1:W-:Y:S04]  /*5a60*/  STS [R30+0x620], R88 ;  /* 0x000620581e007388 */ /* 0x0003e80000000800 */
[----:B------:R1:W-:Y:S04]  /*5a70*/  STS [R30+0x540], R45 ;  /* 0x0005402d1e007388 */ /* 0x0003e80000000800 */
[----:B------:R1:W-:Y:S01]  /*5a80*/  @!P0 STS [R30+0x9a0], R33 ;  /* 0x0009a0211e008388 */ /* 0x0003e20000000800 */
[----:B------:R-:W-:Y:S06]  /*5a90*/  BAR.SYNC.DEFER_BLOCKING 0x0 ;  /* 0x0000000000007b1d */ /* 0x000fec0000010000 */
.L_x_1:
[----:B-1----:R-:W0:Y:S01]  /*5aa0*/  S2R R28, SR_TID.X ;  /* 0x00000000001c7919 */ /* 0x002e220000002100 */
[----:B------:R-:W1:Y:S01]  /*5ab0*/  S2UR UR6, SR_CgaCtaId ;  /* 0x00000000000679c3 */ /* 0x000e620000008800 */
[----:B------:R-:W-:Y:S02]  /*5ac0*/  UMOV UR4, 0x400 ;  /* 0x0000040000047882 */ /* 0x000fe40000000000 */
[----:B------:R-:W-:-:S04]  /*5ad0*/  UIADD3 UR5, UPT, UPT, UR4, 0x7a80, URZ ;  /* 0x00007a8004057890 */ /* 0x000fc8000fffe0ff */
[----:B-1----:R-:W-:Y:S02]  /*5ae0*/  ULEA UR5, UR6, UR5, 0x18 ;  /* 0x0000000506057291 */ /* 0x002fe4000f8ec0ff */
[----:B------:R-:W-:Y:S01]  /*5af0*/  ULEA UR4, UR6, UR4, 0x18 ;  /* 0x0000000406047291 */ /* 0x000fe2000f8ec0ff */
[----:B0-----:R-:W-:-:S05]  /*5b00*/  SHF.L.U32 R29, R28, 0x6, RZ ;  /* 0x000000061c1d7819 */ /* 0x001fca00000006ff */
[----:B------:R-:W-:Y:S01]  /*5b10*/  MOV R30, UR4 ;  /* 0x00000004001e7c02 */ /* 0x000fe20008000f00 */
[----:B------:R-:W-:Y:S01]  /*5b20*/  UMOV UR4, 0x28 ;  /* 0x0000002800047882 */ /* 0x000fe20000000000 */
[----:B------:R-:W-:-:S04]  /*5b30*/  LOP3.LUT R29, R29, 0xc0, RZ, 0xc0, !PT ;  /* 0x000000c01d1d7812 */ /* 0x000fc800078ec0ff */
[----:B------:R-:W-:Y:S02]  /*5b40*/  LEA R48, R26, R29, 0x8 ;  /* 0x0000001d1a307211 */ /* 0x000fe400078e40ff */
[----:B------:R-:W-:-:S03]  /*5b50*/  SHF.R.U32.HI R29, RZ, 0x2, R28 ;  /* 0x00000002ff1d7819 */ /* 0x000fc6000001161c */
[----:B------:R0:W1:Y:S02]  /*5b60*/  LDS.128 R32, [R48+UR5] ;  /* 0x0000000530207984 */ /* 0x0000640008000c00 */
[----:B------:R-:W-:Y:S02]  /*5b70*/  IMAD R29, R29, 0x50, R30 ;  /* 0x000000501d1d7824 */ /* 0x000fe400078e021e */
[----:B------:R0:W2:Y:S03]  /*5b80*/  LDS.128 R36, [R48+UR5+0x10] ;  /* 0x0000100530247984 */ /* 0x0000a60008000c00 */
[C---:B------:R-:W-:Y:S01]  /*5b90*/  LEA R30, R26.reuse, R29, 0x2 ;  /* 0x0000001d1a1e7211 */ /* 0x040fe200078e10ff */
[----:B------:R0:W3:Y:S01]  /*5ba0*/  LDS.128 R40, [R48+UR5+0x20] ;  /* 0x0000200530287984 */ /* 0x0000e20008000c00 */
[----:B------:R-:W-:Y:S02]  /*5bb0*/  IADD3 R26, PT, PT, R26, 0x1, RZ ;  /* 0x000000011a1a7810 */ /* 0x000fe40007ffe0ff */
[----:B------:R-:W-:Y:S01]  /*5bc0*/  MOV R29, R25 ;  /* 0x00000019001d7202 */ /* 0x000fe20000000f00 */
[----:B------:R0:W4:Y:S01]  /*5bd0*/  LDS.128 R44, [R48+UR5+0x30] ;  /* 0x00003005302c7984 */ /* 0x0001220008000c00 */
[----:B------:R-:W-:-:S13]  /*5be0*/  ISETP.NE.AND P0, PT, R26, 0xa, PT ;  /* 0x0000000a1a00780c */ /* 0x000fda0003f05270 */
.L_x_0:
[----:B------:R-:W1:Y:S04]  /*5bf0*/  LDL.128 R64, [R29+-0x40] ;  /* 0xffffc0001d407983 */ /* 0x000e680000100c00 */
[----:B------:R-:W2:Y:S04]  /*5c00*/  LDL.128 R60, [R29+-0x30] ;  /* 0xffffd0001d3c7983 */ /* 0x000ea80000100c00 */
[----:B------:R-:W1:Y:S04]  /*5c10*/  LDS R84, [R30] ;  /* 0x000000001e547984 */ /* 0x000e680000000800 */
[----:B------:R-:W3:Y:S04]  /*5c20*/  LDL.128 R52, [R29+-0x20] ;  /* 0xffffe0001d347983 */ /* 0x000ee80000100c00 */
[----:B------:R-:W4:Y:S04]  /*5c30*/  LDL.128 R56, [R29+-0x10] ;  /* 0xfffff0001d387983 */ /* 0x000f280000100c00 */
[----:B------:R-:W5:Y:S04]  /*5c40*/  LDL.128 R68, [R29] ;  /* 0x000000001d447983 */ /* 0x000f680000100c00 */
[----:B0-----:R-:W5:Y:S04]  /*5c50*/  LDL.128 R48, [R29+0x10] ;  /* 0x000010001d307983 */ /* 0x001f680000100c00 */
[----:B------:R-:W5:Y:S01]  /*5c60*/  LDS R87, [R30+0x28] ;  /* 0x000028001e577984 */ /* 0x000f620000000800 */
[-C--:B-1----:R-:W-:Y:S01]  /*5c70*/  FFMA R72, R32, R84.reuse, R64 ;  /* 0x0000005420487223 */ /* 0x082fe20000000040 */
[-C--:B------:R-:W-:Y:S01]  /*5c80*/  FFMA R73, R33, R84.reuse, R65 ;  /* 0x0000005421497223 */ /* 0x080fe20000000041 */
[-C--:B------:R-:W-:Y:S01]  /*5c90*/  FFMA R74, R34, R84.reuse, R66 ;  /* 0x00000054224a7223 */ /* 0x080fe20000000042 */
[-C--:B------:R-:W-:Y:S01]  /*5ca0*/  FFMA R75, R35, R84.reuse, R67 ;  /* 0x00000054234b7223 */ /* 0x080fe20000000043 */
[-C--:B--2---:R-:W-:Y:S01]  /*5cb0*/  FFMA R76, R36, R84.reuse, R60 ;  /* 0x00000054244c7223 */ /* 0x084fe2000000003c */
[-C--:B------:R-:W-:Y:S01]  /*5cc0*/  FFMA R77, R37, R84.reuse, R61 ;  /* 0x00000054254d7223 */ /* 0x080fe2000000003d */
[-C--:B------:R-:W-:Y:S01]  /*5cd0*/  FFMA R78, R38, R84.reuse, R62 ;  /* 0x00000054264e7223 */ /* 0x080fe2000000003e */
[-C--:B------:R-:W-:Y:S01]  /*5ce0*/  FFMA R79, R39, R84.reuse, R63 ;  /* 0x00000054274f7223 */ /* 0x080fe2000000003f */
[----:B------:R-:W2:Y:S04]  /*5cf0*/  LDL.128 R64, [R29+0x30] ;  /* 0x000030001d407983 */ /* 0x000ea80000100c00 */
[----:B------:R-:W2:Y:S01]  /*5d00*/  LDL.128 R60, [R29+0x20] ;  /* 0x000020001d3c7983 */ /* 0x000ea20000100c00 */
[-C--:B---3--:R-:W-:Y:S01]  /*5d10*/  FFMA R52, R40, R84.reuse, R52 ;  /* 0x0000005428347223 */ /* 0x088fe20000000034 */
[-C--:B------:R-:W-:Y:S01]  /*5d20*/  FFMA R53, R41, R84.reuse, R53 ;  /* 0x0000005429357223 */ /* 0x080fe20000000035 */
[-C--:B------:R-:W-:Y:S01]  /*5d30*/  FFMA R54, R42, R84.reuse, R54 ;  /* 0x000000542a367223 */ /* 0x080fe20000000036 */
[----:B------:R-:W-:Y:S01]  /*5d40*/  STL.128 [R29+-0x40], R72 ;  /* 0xffffc0481d007387 */ /* 0x000fe20000100c00 */
[-C--:B------:R-:W-:Y:S01]  /*5d50*/  FFMA R55, R43, R84.reuse, R55 ;  /* 0x000000542b377223 */ /* 0x080fe20000000037 */
[-C--:B----4-:R-:W-:Y:S01]  /*5d60*/  FFMA R56, R44, R84.reuse, R56 ;  /* 0x000000542c387223 */ /* 0x090fe20000000038 */
[-C--:B------:R-:W-:Y:S01]  /*5d70*/  FFMA R57, R45, R84.reuse, R57 ;  /* 0x000000542d397223 */ /* 0x080fe20000000039 */
[----:B------:R0:W-:Y:S01]  /*5d80*/  STL.128 [R29+-0x30], R76 ;  /* 0xffffd04c1d007387 */ /* 0x0001e20000100c00 */
[-C--:B------:R-:W-:Y:S01]  /*5d90*/  FFMA R58, R46, R84.reuse, R58 ;  /* 0x000000542e3a7223 */ /* 0x080fe2000000003a */
[----:B------:R-:W-:Y:S01]  /*5da0*/  FFMA R59, R47, R84, R59 ;  /* 0x000000542f3b7223 */ /* 0x000fe2000000003b */
[-C--:B-----5:R-:W-:Y:S01]  /*5db0*/  FFMA R88, R36, R87.reuse, R48 ;  /* 0x0000005724587223 */ /* 0x0a0fe20000000030 */
[-C--:B------:R-:W-:Y:S01]  /*5dc0*/  FFMA R89, R37, R87.reuse, R49 ;  /* 0x0000005725597223 */ /* 0x080fe20000000031 */
[-C--:B------:R-:W-:Y:S01]  /*5dd0*/  FFMA R90, R38, R87.reuse, R50 ;  /* 0x00000057265a7223 */ /* 0x080fe20000000032 */
[----:B------:R-:W-:-:S02]  /*5de0*/  FFMA R91, R39, R87, R51 ;  /* 0x00000057275b7223 */ /* 0x000fc40000000033 */
[----:B------:R-:W3:Y:S01]  /*5df0*/  LDL.128 R48, [R29+0x50] ;  /* 0x000050001d307983 */ /* 0x000ee20000100c00 */
[-C--:B0-----:R-:W-:Y:S01]  /*5e00*/  FFMA R76, R32, R87.reuse, R68 ;  /* 0x00000057204c7223 */ /* 0x081fe20000000044 */
[-C--:B------:R-:W-:Y:S01]  /*5e10*/  FFMA R77, R33, R87.reuse, R69 ;  /* 0x00000057214d7223 */ /* 0x080fe20000000045 */
[-C--:B------:R-:W-:Y:S01]  /*5e20*/  FFMA R78, R34, R87.reuse, R70 ;  /* 0x00000057224e7223 */ /* 0x080fe20000000046 */
[-C--:B------:R-:W-:Y:S02]  /*5e30*/  FFMA R79, R35, R87.reuse, R71 ;  /* 0x00000057234f7223 */ /* 0x080fe40000000047 */
[----:B------:R-:W4:Y:S04]  /*5e40*/  LDL.128 R68, [R29+0x40] ;  /* 0x000040001d447983 */ /* 0x000f280000100c00 */
[----:B------:R0:W-:Y:S04]  /*5e50*/  STL.128 [R29+-0x20], R52 ;  /* 0xffffe0341d007387 */ /* 0x0001e80000100c00 */
[----:B------:R1:W-:Y:S04]  /*5e60*/  STL.128 [R29+-0x10], R56 ;  /* 0xfffff0381d007387 */ /* 0x0003e80000100c00 */
[----:B0-----:R-:W5:Y:S04]  /*5e70*/  LDL.128 R52, [R29+0x60] ;  /* 0x000060001d347983 */ /* 0x001f680000100c00 */
[----:B-1----:R-:W5:Y:S01]  /*5e80*/  LDL.128 R56, [R29+0x70] ;  /* 0x000070001d387983 */ /* 0x002f620000100c00 */
[-C--:B--2---:R-:W-:Y:S01]  /*5e90*/  FFMA R84, R44, R87.reuse, R64 ;  /* 0x000000572c547223 */ /* 0x084fe20000000040 */
[-C--:B------:R-:W-:Y:S01]  /*5ea0*/  FFMA R85, R45, R87.reuse, R65 ;  /* 0x000000572d557223 */ /* 0x080fe20000000041 */
[-C--:B------:R-:W-:Y:S01]  /*5eb0*/  FFMA R86, R46, R87.reuse, R66 ;  /* 0x000000572e567223 */ /* 0x080fe20000000042 */
[-C--:B------:R-:W-:Y:S01]  /*5ec0*/  FFMA R72, R40, R87.reuse, R60 ;  /* 0x0000005728487223 */ /* 0x080fe2000000003c */
[-C--:B------:R-:W-:Y:S01]  /*5ed0*/  FFMA R73, R41, R87.reuse, R61 ;  /* 0x0000005729497223 */ /* 0x080fe2000000003d */
[-C--:B------:R-:W-:Y:S01]  /*5ee0*/  FFMA R74, R42, R87.reuse, R62 ;  /* 0x000000572a4a7223 */ /* 0x080fe2000000003e */
[-C--:B------:R-:W-:Y:S01]  /*5ef0*/  FFMA R75, R43, R87.reuse, R63 ;  /* 0x000000572b4b7223 */ /* 0x080fe2000000003f */
[----:B------:R-:W-:Y:S01]  /*5f00*/  FFMA R87, R47, R87, R67 ;  /* 0x000000572f577223 */ /* 0x000fe20000000043 */
[----:B------:R-:W2:Y:S04]  /*5f10*/  LDL.128 R60, [R29+0x80] ;  /* 0x000080001d3c7983 */ /* 0x000ea80000100c00 */
[----:B------:R-:W2:Y:S04]  /*5f20*/  LDL.128 R64, [R29+0x90] ;  /* 0x000090001d407983 */ /* 0x000ea80000100c00 */
[----:B------:R-:W-:Y:S04]  /*5f30*/  STL.128 [R29+0x10], R88 ;  /* 0x000010581d007387 */ /* 0x000fe80000100c00 */
[----:B------:R-:W3:Y:S04]  /*5f40*/  LDS R89, [R30+0x460] ;  /* 0x000460001e597984 */ /* 0x000ee80000000800 */
[----:B------:R-:W2:Y:S04]  /*5f50*/  LDS R88, [R30+0x488] ;  /* 0x000488001e587984 */ /* 0x000ea80000000800 */
[----:B------:R4:W-:Y:S04]  /*5f60*/  STL.128 [R29], R76 ;  /* 0x0000004c1d007387 */ /* 0x0009e80000100c00 */
[----:B------:R-:W-:Y:S04]  /*5f70*/  STL.128 [R29+0x30], R84 ;  /* 0x000030541d007387 */ /* 0x000fe80000100c00 */
[----:B------:R5:W-:Y:S01]  /*5f80*/  STL.128 [R29+0x20], R72 ;  /* 0x000020481d007387 */ /* 0x000be20000100c00 */
[-C--:B---3--:R-:W-:Y:S01]  /*5f90*/  FFMA R48, R36, R89.reuse, R48 ;  /* 0x0000005924307223 */ /* 0x088fe20000000030 */
[-C--:B------:R-:W-:Y:S01]  /*5fa0*/  FFMA R49, R37, R89.reuse, R49 ;  /* 0x0000005925317223 */ /* 0x080fe20000000031 */
[-C--:B------:R-:W-:Y:S01]  /*5fb0*/  FFMA R50, R38, R89.reuse, R50 ;  /* 0x0000005926327223 */ /* 0x080fe20000000032 */
[-C--:B------:R-:W-:Y:S01]  /*5fc0*/  FFMA R51, R39, R89.reuse, R51 ;  /* 0x0000005927337223 */ /* 0x080fe20000000033 */
[-C--:B----4-:R-:W-:Y:S01]  /*5fd0*/  FFMA R76, R32, R89.reuse, R68 ;  /* 0x00000059204c7223 */ /* 0x090fe20000000044 */
[-C--:B------:R-:W-:Y:S01]  /*5fe0*/  FFMA R77, R33, R89.reuse, R69 ;  /* 0x00000059214d7223 */ /* 0x080fe20000000045 */
[-C--:B------:R-:W-:Y:S01]  /*5ff0*/  FFMA R78, R34, R89.reuse, R70 ;  /* 0x00000059224e7223 */ /* 0x080fe20000000046 */
[----:B------:R-:W-:-:S02]  /*6000*/  FFMA R79, R35, R89, R71 ;  /* 0x00000059234f7223 */ /* 0x000fc40000000047 */
[----:B------:R-:W3:Y:S01]  /*6010*/  LDL.128 R68, [R29+0xa0] ;  /* 0x0000a0001d447983 */ /* 0x000ee20000100c00 */
[-C--:B-----5:R-:W-:Y:S01]  /*6020*/  FFMA R72, R40, R89.reuse, R52 ;  /* 0x0000005928487223 */ /* 0x0a0fe20000000034 */
[-C--:B------:R-:W-:Y:S01]  /*6030*/  FFMA R73, R41, R89.reuse, R53 ;  /* 0x0000005929497223 */ /* 0x080fe20000000035 */
[-C--:B------:R-:W-:Y:S01]  /*6040*/  FFMA R74, R42, R89.reuse, R54 ;  /* 0x000000592a4a7223 */ /* 0x080fe20000000036 */
[----:B------:R0:W-:Y:S01]  /*6050*/  STL.128 [R29+0x50], R48 ;  /* 0x000050301d007387 */ /* 0x0001e20000100c00 */
[-C--:B------:R-:W-:Y:S01]  /*6060*/  FFMA R75, R43, R89.reuse, R55 ;  /* 0x000000592b4b7223 */ /* 0x080fe20000000037 */
[-C--:B------:R-:W-:Y:S01]  /*6070*/  FFMA R56, R44, R89.reuse, R56 ;  /* 0x000000592c387223 */ /* 0x080fe20000000038 */
[-C--:B------:R-:W-:Y:S01]  /*6080*/  FFMA R57, R45, R89.reuse, R57 ;  /* 0x000000592d397223 */ /* 0x080fe20000000039 */
[-C--:B------:R-:W-:Y:S01]  /*6090*/  FFMA R58, R46, R89.reuse, R58 ;  /* 0x000000592e3a7223 */ /* 0x080fe2000000003a */
[----:B------:R-:W-:Y:S01]  /*60a0*/  FFMA R59, R47, R89, R59 ;  /* 0x000000592f3b7223 */ /* 0x000fe2000000003b */
[----:B------:R-:W4:Y:S04]  /*60b0*/  LDL.128 R52, [R29+0xc0] ;  /* 0x0000c0001d347983 */ /* 0x000f280000100c00 */
[----:B------:R-:W-:Y:S04]  /*60c0*/  STL.128 [R29+0x40], R76 ;  /* 0x0000404c1d007387 */ /* 0x000fe80000100c00 */
[----:B0-----:R-:W5:Y:S04]  /*60d0*/  LDL.128 R48, [R29+0xb0] ;  /* 0x0000b0001d307983 */ /* 0x001f680000100c00 */
[----:B------:R0:W-:Y:S04]  /*60e0*/  STL.128 [R29+0x70], R56 ;  /* 0x000070381d007387 */ /* 0x0001e80000100c00 */
[----:B------:R-:W4:Y:S04]  /*60f0*/  LDS R89, [R30+0x8c0] ;  /* 0x0008c0001e597984 */ /* 0x000f280000000800 */
[----:B0-----:R-:W5:Y:S01]  /*6100*/  LDL.128 R56, [R29+0xf0] ;  /* 0x0000f0001d387983 */ /* 0x001f620000100c00 */
[-C--:B--2---:R-:W-:Y:S01]  /*6110*/  FFMA R84, R36, R88.reuse, R64 ;  /* 0x0000005824547223 */ /* 0x084fe20000000040 */
[-C--:B------:R-:W-:Y:S01]  /*6120*/  FFMA R85, R37, R88.reuse, R65 ;  /* 0x0000005825557223 */ /* 0x080fe20000000041 */
[-C--:B------:R-:W-:Y:S01]  /*6130*/  FFMA R86, R38, R88.reuse, R66 ;  /* 0x0000005826567223 */ /* 0x080fe20000000042 */
[----:B------:R-:W-:-:S02]  /*6140*/  FFMA R87, R39, R88, R67 ;  /* 0x0000005827577223 */ /* 0x000fc40000000043 */
[----:B------:R-:W2:Y:S01]  /*6150*/  LDL.128 R64, [R29+0xd0] ;  /* 0x0000d0001d407983 */ /* 0x000ea20000100c00 */
[-C--:B------:R-:W-:Y:S01]  /*6160*/  FFMA R76, R32, R88.reuse, R60 ;  /* 0x00000058204c7223 */ /* 0x080fe2000000003c */
[-C--:B------:R-:W-:Y:S01]  /*6170*/  FFMA R77, R33, R88.reuse, R61 ;  /* 0x00000058214d7223 */ /* 0x080fe2000000003d */
[-C--:B------:R-:W-:Y:S01]  /*6180*/  FFMA R78, R34, R88.reuse, R62 ;  /* 0x00000058224e7223 */ /* 0x080fe2000000003e */
[-C--:B------:R-:W-:Y:S02]  /*6190*/  FFMA R79, R35, R88.reuse, R63 ;  /* 0x00000058234f7223 */ /* 0x080fe4000000003f */
[----:B------:R-:W2:Y:S04]  /*61a0*/  LDL.128 R60, [R29+0xe0] ;  /* 0x0000e0001d3c7983 */ /* 0x000ea80000100c00 */
[----:B------:R-:W-:Y:S04]  /*61b0*/  STL.128 [R29+0x60], R72 ;  /* 0x000060481d007387 */ /* 0x000fe80000100c00 */
[----:B------:R4:W-:Y:S01]  /*61c0*/  STL.128 [R29+0x80], R76 ;  /* 0x0000804c1d007387 */ /* 0x0009e20000100c00 */
[-C--:B---3--:R-:W-:Y:S01]  /*61d0*/  FFMA R68, R40, R88.reuse, R68 ;  /* 0x0000005828447223 */ /* 0x088fe20000000044 */
[-C--:B------:R-:W-:Y:S01]  /*61e0*/  FFMA R69, R41, R88.reuse, R69 ;  /* 0x0000005829457223 */ /* 0x080fe20000000045 */
[-C--:B------:R-:W-:Y:S01]  /*61f0*/  FFMA R70, R42, R88.reuse, R70 ;  /* 0x000000582a467223 */ /* 0x080fe20000000046 */
[----:B------:R-:W-:-:S05]  /*6200*/  FFMA R71, R43, R88, R71 ;  /* 0x000000582b477223 */ /* 0x000fca0000000047 */
[----:B------:R0:W-:Y:S01]  /*6210*/  STL.128 [R29+0xa0], R68 ;  /* 0x0000a0441d007387 */ /* 0x0001e20000100c00 */
[-C--:B----4-:R-:W-:Y:S01]  /*6220*/  FFMA R76, R32, R89.reuse, R52 ;  /* 0x00000059204c7223 */ /* 0x090fe20000000034 */
[-C--:B------:R-:W-:Y:S01]  /*6230*/  FFMA R77, R33, R89.reuse, R53 ;  /* 0x00000059214d7223 */ /* 0x080fe20000000035 */
[-C--:B------:R-:W-:Y:S01]  /*6240*/  FFMA R78, R34, R89.reuse, R54 ;  /* 0x00000059224e7223 */ /* 0x080fe20000000036 */
[-C--:B------:R-:W-:Y:S02]  /*6250*/  FFMA R79, R35, R89.reuse, R55 ;  /* 0x00000059234f7223 */ /* 0x080fe40000000037 */
[----:B------:R-:W3:Y:S01]  /*6260*/  LDL.128 R52, [R29+0x100] ;  /* 0x000100001d347983 */ /* 0x000ee20000100c00 */
[-C--:B-----5:R-:W-:Y:S01]  /*6270*/  FFMA R72, R44, R88.reuse, R48 ;  /* 0x000000582c487223 */ /* 0x0a0fe20000000030 */
[-C--:B------:R-:W-:Y:S01]  /*6280*/  FFMA R73, R45, R88.reuse, R49 ;  /* 0x000000582d497223 */ /* 0x080fe20000000031 */
[-C--:B------:R-:W-:Y:S01]  /*6290*/  FFMA R74, R46, R88.reuse, R50 ;  /* 0x000000582e4a7223 */ /* 0x080fe20000000032 */
[----:B------:R-:W-:Y:S01]  /*62a0*/  FFMA R75, R47, R88, R51 ;  /* 0x000000582f4b7223 */ /* 0x000fe20000000033 */
[----:B0-----:R-:W4:Y:S04]  /*62b0*/  LDL.128 R68, [R29+0x120] ;  /* 0x000120001d447983 */ /* 0x001f280000100c00 */
[----:B------:R-:W5:Y:S04]  /*62c0*/  LDL.128 R48, [R29+0x110] ;  /* 0x000110001d307983 */ /* 0x000f680000100c00 */
[----:B------:R-:W-:Y:S04]  /*62d0*/  STL.128 [R29+0xb0], R72 ;  /* 0x0000b0481d007387 */ /* 0x000fe80000100c00 */
[----:B------:R0:W-:Y:S02]  /*62e0*/  STL.128 [R29+0xc0], R76 ;  /* 0x0000c04c1d007387 */ /* 0x0001e40000100c00 */
[-C--:B0-----:R-:W-:Y:S01]  /*62f0*/  FFMA R76, R44, R89.reuse, R56 ;  /* 0x000000592c4c7223 */ /* 0x081fe20000000038 */
[-C--:B------:R-:W-:Y:S01]  /*6300*/  FFMA R77, R45, R89.reuse, R57 ;  /* 0x000000592d4d7223 */ /* 0x080fe20000000039 */
[-C--:B------:R-:W-:Y:S01]  /*6310*/  FFMA R78, R46, R89.reuse, R58 ;  /* 0x000000592e4e7223 */ /* 0x080fe2000000003a */
[----:B------:R-:W-:-:S02]  /*6320*/  FFMA R79, R47, R89, R59 ;  /* 0x000000592f4f7223 */ /* 0x000fc4000000003b */
[----:B------:R-:W5:Y:S01]  /*6330*/  LDL.128 R56, [R29+0x150] ;  /* 0x000150001d387983 */ /* 0x000f620000100c00 */
[-C--:B--2---:R-:W-:Y:S01]  /*6340*/  FFMA R64, R36, R89.reuse, R64 ;  /* 0x0000005924407223 */ /* 0x084fe20000000040 */
[-C--:B------:R-:W-:Y:S01]  /*6350*/  FFMA R65, R37, R89.reuse, R65 ;  /* 0x0000005925417223 */ /* 0x080fe20000000041 */
[-C--:B------:R-:W-:Y:S01]  /*6360*/  FFMA R66, R38, R89.reuse, R66 ;  /* 0x0000005926427223 */ /* 0x080fe20000000042 */
[----:B------:R-:W-:-:S05]  /*6370*/  FFMA R67, R39, R89, R67 ;  /* 0x0000005927437223 */ /* 0x000fca0000000043 */
[----:B------:R0:W-:Y:S01]  /*6380*/  STL.128 [R29+0xd0], R64 ;  /* 0x0000d0401d007387 */ /* 0x0001e20000100c00 */
[-C--:B------:R-:W-:Y:S01]  /*6390*/  FFMA R72, R40, R89.reuse, R60 ;  /* 0x0000005928487223 */ /* 0x080fe2000000003c */
[-C--:B------:R-:W-:Y:S01]  /*63a0*/  FFMA R73, R41, R89.reuse, R61 ;  /* 0x0000005929497223 */ /* 0x080fe2000000003d */
[-C--:B------:R-:W-:Y:S01]  /*63b0*/  FFMA R74, R42, R89.reuse, R62 ;  /* 0x000000592a4a7223 */ /* 0x080fe2000000003e */
[----:B------:R-:W-:Y:S02]  /*63c0*/  FFMA R75, R43, R89, R63 ;  /* 0x000000592b4b7223 */ /* 0x000fe4000000003f */
[----:B------:R-:W2:Y:S04]  /*63d0*/  LDL.128 R60, [R29+0x140] ;  /* 0x000140001d3c7983 */ /* 0x000ea80000100c00 */
[----:B0-----:R-:W2:Y:S04]  /*63e0*/  LDL.128 R64, [R29+0x130] ;  /* 0x000130001d407983 */ /* 0x001ea80000100c00 */
[----:B------:R-:W-:Y:S04]  /*63f0*/  STL.128 [R29+0x90], R84 ;  /* 0x000090541d007387 */ /* 0x000fe80000100c00 */
[----:B------:R-:W3:Y:S04]  /*6400*/  LDS R85, [R30+0x8e8] ;  /* 0x0008e8001e557984 */ /* 0x000ee80000000800 */
[----:B------:R-:W0:Y:S04]  /*6410*/  LDS R84, [R30+0xd20] ;  /* 0x000d20001e547984 */ /* 0x000e280000000800 */
[----:B------:R5:W-:Y:S04]  /*6420*/  STL.128 [R29+0xe0], R72 ;  /* 0x0000e0481d007387 */ /* 0x000be80000100c00 */
[----:B------:R-:W-:Y:S01]  /*6430*/  STL.128 [R29+0xf0], R76 ;  /* 0x0000f04c1d007387 */ /* 0x000fe20000100c00 */
[-C--:B---3--:R-:W-:Y:S01]  /*6440*/  FFMA R52, R32, R85.reuse, R52 ;  /* 0x0000005520347223 */ /* 0x088fe20000000034 */
[-C--:B------:R-:W-:Y:S01]  /*6450*/  FFMA R53, R33, R85.reuse, R53 ;  /* 0x0000005521357223 */ /* 0x080fe20000000035 */
[-C--:B------:R-:W-:Y:S01]  /*6460*/  FFMA R54, R34, R85.reuse, R54 ;  /* 0x0000005522367223 */ /* 0x080fe20000000036 */
[-C--:B------:R-:W-:Y:S01]  /*6470*/  FFMA R55, R35, R85.reuse, R55 ;  /* 0x0000005523377223 */ /* 0x080fe20000000037 */
[-C--:B----4-:R-:W-:Y:S01]  /*6480*/  FFMA R68, R40, R85.reuse, R68 ;  /* 0x0000005528447223 */ /* 0x090fe20000000044 */
[-C--:B------:R-:W-:Y:S01]  /*6490*/  FFMA R69, R41, R85.reuse, R69 ;  /* 0x0000005529457223 */ /* 0x080fe20000000045 */
[-C--:B------:R-:W-:Y:S01]  /*64a0*/  FFMA R70, R42, R85.reuse, R70 ;  /* 0x000000552a467223 */ /* 0x080fe20000000046 */
[-C--:B------:R-:W-:Y:S01]  /*64b0*/  FFMA R71, R43, R85.reuse, R71 ;  /* 0x000000552b477223 */ /* 0x080fe20000000047 */
[-C--:B-----5:R-:W-:Y:S01]  /*64c0*/  FFMA R72, R36, R85.reuse, R48 ;  /* 0x0000005524487223 */ /* 0x0a0fe20000000030 */
[-C--:B------:R-:W-:Y:S01]  /*64d0*/  FFMA R73, R37, R85.reuse, R49 ;  /* 0x0000005525497223 */ /* 0x080fe20000000031 */
[-C--:B------:R-:W-:Y:S01]  /*64e0*/  FFMA R74, R38, R85.reuse, R50 ;  /* 0x00000055264a7223 */ /* 0x080fe20000000032 */
[----:B------:R-:W-:Y:S01]  /*64f0*/  FFMA R75, R39, R85, R51 ;  /* 0x00000055274b7223 */ /* 0x000fe20000000033 */
[----:B------:R1:W-:Y:S04]  /*6500*/  STL.128 [R29+0x100], R52 ;  /* 0x000100341d007387 */ /* 0x0003e80000100c00 */
[----:B------:R-:W-:Y:S04]  /*6510*/  STL.128 [R29+0x110], R72 ;  /* 0x000110481d007387 */ /* 0x000fe80000100c00 */
[----:B------:R3:W-:Y:S04]  /*6520*/  STL.128 [R29+0x120], R68 ;  /* 0x000120441d007387 */ /* 0x0007e80000100c00 */
[----:B------:R-:W4:Y:S04]  /*6530*/  LDL.128 R48, [R29+0x160] ;  /* 0x000160001d307983 */ /* 0x000f280000100c00 */
[----:B-1----:R-:W5:Y:S04]  /*6540*/  LDL.128 R52, [R29+0x170] ;  /* 0x000170001d347983 */ /* 0x002f680000100c00 */
[----:B---3--:R-:W3:Y:S01]  /*6550*/  LDL.128 R68, [R29+0x180] ;  /* 0x000180001d447983 */ /* 0x008ee20000100c00 */
[-C--:B0-----:R-:W-:Y:S01]  /*6560*/  FFMA R72, R36, R84.reuse, R56 ;  /* 0x0000005424487223 */ /* 0x081fe20000000038 */
[-C--:B------:R-:W-:Y:S01]  /*6570*/  FFMA R73, R37, R84.reuse, R57 ;  /* 0x0000005425497223 */ /* 0x080fe20000000039 */
[-C--:B------:R-:W-:Y:S01]  /*6580*/  FFMA R74, R38, R84.reuse, R58 ;  /* 0x00000054264a7223 */ /* 0x080fe2000000003a */
[----:B------:R-:W-:-:S02]  /*6590*/  FFMA R75, R39, R84, R59 ;  /* 0x00000054274b7223 */ /* 0x000fc4000000003b */
[----:B------:R-:W3:Y:S01]  /*65a0*/  LDL.128 R56, [R29+0x1a0] ;  /* 0x0001a0001d387983 */ /* 0x000ee20000100c00 */
[-C--:B--2---:R-:W-:Y:S01]  /*65b0*/  FFMA R76, R32, R84.reuse, R60 ;  /* 0x00000054204c7223 */ /* 0x084fe2000000003c */
[-C--:B------:R-:W-:Y:S01]  /*65c0*/  FFMA R77, R33, R84.reuse, R61 ;  /* 0x00000054214d7223 */ /* 0x080fe2000000003d */
[-C--:B------:R-:W-:Y:S01]  /*65d0*/  FFMA R78, R34, R84.reuse, R62 ;  /* 0x00000054224e7223 */ /* 0x080fe2000000003e */
[----:B------:R-:W-:Y:S02]  /*65e0*/  FFMA R79, R35, R84, R63 ;  /* 0x00000054234f7223 */ /* 0x000fe4000000003f */
[----:B------:R-:W2:Y:S01]  /*65f0*/  LDL.128 R60, [R29+0x1b0] ;  /* 0x0001b0001d3c7983 */ /* 0x000ea20000100c00 */
[-C--:B------:R-:W-:Y:S01]  /*6600*/  FFMA R64, R44, R85.reuse, R64 ;  /* 0x000000552c407223 */ /* 0x080fe20000000040 */
[-C--:B------:R-:W-:Y:S01]  /*6610*/  FFMA R65, R45, R85.reuse, R65 ;  /* 0x000000552d417223 */ /* 0x080fe20000000041 */
[-C--:B------:R-:W-:Y:S01]  /*6620*/  FFMA R66, R46, R85.reuse, R66 ;  /* 0x000000552e427223 */ /* 0x080fe20000000042 */
[----:B------:R-:W-:-:S05]  /*6630*/  FFMA R67, R47, R85, R67 ;  /* 0x000000552f437223 */ /* 0x000fca0000000043 */
[----:B------:R0:W-:Y:S04]  /*6640*/  STL.128 [R29+0x130], R64 ;  /* 0x000130401d007387 */ /* 0x0001e80000100c00 */
[----:B0-----:R-:W2:Y:S04]  /*6650*/  LDL.128 R64, [R29+0x190] ;  /* 0x000190001d407983 */ /* 0x001ea80000100c00 */
[----:B------:R-:W-:Y:S04]  /*6660*/  STL.128 [R29+0x140], R76 ;  /* 0x0001404c1d007387 */ /* 0x000fe80000100c00 */
[----:B------:R0:W3:Y:S01]  /*6670*/  LDS R76, [R30+0xd48] ;  /* 0x000d48001e4c7984 */ /* 0x0000e20000000800 */
[----:B------:R-:W-:-:S04]  /*6680*/  UIADD3 UR4, UPT, UPT, UR4, 0x1180, URZ ;  /* 0x0000118004047890 */ /* 0x000fc8000fffe0ff */
[----:B------:R-:W-:Y:S01]  /*6690*/  UISETP.NE.AND UP0, UPT, UR4, 0x7aa8, UPT ;  /* 0x00007aa80400788c */ /* 0x000fe2000bf05270 */
[----:B------:R-:W-:Y:S01]  /*66a0*/  STL.128 [R29+0x150], R72 ;  /* 0x000150481d007387 */ /* 0x000fe20000100c00 */
[----:B0-----:R-:W-:Y:S01]  /*66b0*/  IADD3 R30, PT, PT, R30, 0x1180, RZ ;  /* 0x000011801e1e7810 */ /* 0x001fe20007ffe0ff */
        /* <DEDUP_REMOVED lines=8> */
[-C--:B---3--:R-:W-:Y:S01]  /*6740*/  FFMA R68, R32, R76.reuse, R68 ;  /* 0x0000004c20447223 */ /* 0x088fe20000000044 */
[-C--:B------:R-:W-:Y:S01]  /*6750*/  FFMA R69, R33, R76.reuse, R69 ;  /* 0x0000004c21457223 */ /* 0x080fe20000000045 */
[-C--:B------:R-:W-:Y:S01]  /*6760*/  FFMA R70, R34, R76.reuse, R70 ;  /* 0x0000004c22467223 */ /* 0x080fe20000000046 */
[-C--:B------:R-:W-:Y:S01]  /*6770*/  FFMA R71, R35, R76.reuse, R71 ;  /* 0x0000004c23477223 */ /* 0x080fe20000000047 */
[-C--:B------:R-:W-:Y:S01]  /*6780*/  FFMA R56, R40, R76.reuse, R56 ;  /* 0x0000004c28387223 */ /* 0x080fe20000000038 */
[-C--:B------:R-:W-:Y:S01]  /*6790*/  FFMA R57, R41, R76.reuse, R57 ;  /* 0x0000004c29397223 */ /* 0x080fe20000000039 */
[-C--:B------:R-:W-:Y:S01]  /*67a0*/  FFMA R58, R42, R76.reuse, R58 ;  /* 0x0000004c2a3a7223 */ /* 0x080fe2000000003a */
[-C--:B------:R-:W-:Y:S01]  /*67b0*/  FFMA R59, R43, R76.reuse, R59 ;  /* 0x0000004c2b3b7223 */ /* 0x080fe2000000003b */
[----:B------:R-:W-:Y:S04]  /*67c0*/  STL.128 [R29+0x160], R48 ;  /* 0x000160301d007387 */ /* 0x000fe80000100c00 */
[----:B------:R-:W-:Y:S04]  /*67d0*/  STL.128 [R29+0x170], R52 ;  /* 0x000170341d007387 */ /* 0x000fe80000100c00 */
[----:B------:R-:W-:Y:S04]  /*67e0*/  STL.128 [R29+0x180], R68 ;  /* 0x000180441d007387 */ /* 0x000fe80000100c00 */
[----:B------:R-:W-:Y:S01]  /*67f0*/  STL.128 [R29+0x1a0], R56 ;  /* 0x0001a0381d007387 */ /* 0x000fe20000100c00 */
[-C--:B--2---:R-:W-:Y:S01]  /*6800*/  FFMA R60, R44, R76.reuse, R60 ;  /* 0x0000004c2c3c7223 */ /* 0x084fe2000000003c */
[-C--:B------:R-:W-:Y:S01]  /*6810*/  FFMA R61, R45, R76.reuse, R61 ;  /* 0x0000004c2d3d7223 */ /* 0x080fe2000000003d */
[-C--:B------:R-:W-:Y:S01]  /*6820*/  FFMA R62, R46, R76.reuse, R62 ;  /* 0x0000004c2e3e7223 */ /* 0x080fe2000000003e */
[----:B------:R-:W-:-:S05]  /*6830*/  FFMA R63, R47, R76, R63 ;  /* 0x0000004c2f3f7223 */ /* 0x000fca000000003f */
[----:B------:R-:W-:Y:S01]  /*6840*/  STL.128 [R29+0x1b0], R60 ;  /* 0x0001b03c1d007387 */ /* 0x000fe20000100c00 */
[-C--:B------:R-:W-:Y:S01]  /*6850*/  FFMA R64, R36, R76.reuse, R64 ;  /* 0x0000004c24407223 */ /* 0x080fe20000000040 */
[-C--:B------:R-:W-:Y:S01]  /*6860*/  FFMA R65, R37, R76.reuse, R65 ;  /* 0x0000004c25417223 */ /* 0x080fe20000000041 */
[-C--:B------:R-:W-:Y:S01]  /*6870*/  FFMA R66, R38, R76.reuse, R66 ;  /* 0x0000004c26427223 */ /* 0x080fe20000000042 */
[----:B------:R-:W-:-:S05]  /*6880*/  FFMA R67, R39, R76, R67 ;  /* 0x0000004c27437223 */ /* 0x000fca0000000043 */
[----:B------:R0:W-:Y:S02]  /*6890*/  STL.128 [R29+0x190], R64 ;  /* 0x000190401d007387 */ /* 0x0001e40000100c00 */
[----:B0-----:R-:W-:Y:S01]  /*68a0*/  IADD3 R29, PT, PT, R29, 0x200, RZ ;  /* 0x000002001d1d7810 */ /* 0x001fe20007ffe0ff */
[----:B------:R-:W-:Y:S06]  /*68b0*/  BRA.U UP0, `(.L_x_0) ;  /* 0xfffffff100cc7547 */ /* 0x000fec000b83ffff */
[----:B------:R-:W-:Y:S05]  /*68c0*/  @P0 BRA `(.L_x_1) ;  /* 0xfffffff000740947 */ /* 0x000fea000383ffff */
[----:B------:R-:W-:-:S04]  /*68d0*/  IADD3 R27, PT, PT, R27, 0x1, RZ ;  /* 0x000000011b1b7810 */ /* 0x000fc80007ffe0ff */
[----:B------:R-:W-:-:S13]  /*68e0*/  ISETP.NE.AND P0, PT, R27, 0x30, PT ;  /* 0x000000301b00780c */ /* 0x000fda0003f05270 */
[----:B------:R-:W-:Y:S05]  /*68f0*/  @P0 BRA `(.L_x_2) ;  /* 0xffffffc800fc0947 */ /* 0x000fea000383ffff */
[----:B------:R-:W0:Y:S01]  /*6900*/  S2R R0, SR_CTAID.X ;  /* 0x0000000000007919 */ /* 0x000e220000002500 */
[----:B------:R-:W1:Y:S01]  /*6910*/  LDC.64 R2, c[0x0][0x398] ;  /* 0x0000e600ff027b82 */ /* 0x000e620000000a00 */
[----:B------:R-:W-:Y:S02]  /*6920*/  SHF.L.U32 R28, R28, 0x4, RZ ;  /* 0x000000041c1c7819 */ /* 0x000fe400000006ff */
[----:B0-----:R-:W-:-:S04]  /*6930*/  SHF.L.U32 R4, R0, 0x6, RZ ;  /* 0x0000000600047819 */ /* 0x001fc800000006ff */
[----:B------:R-:W-:-:S04]  /*6940*/  LOP3.LUT R5, R4, 0x40, RZ, 0xc0, !PT ;  /* 0x0000004004057812 */ /* 0x000fc800078ec0ff */
[----:B------:R-:W-:-:S05]  /*6950*/  LOP3.LUT R5, R5, 0x30, R28, 0xf8, !PT ;  /* 0x0000003005057812 */ /* 0x000fca00078ef81c */
[----:B-1----:R-:W-:-:S05]  /*6960*/  IMAD.WIDE.U32 R2, R5, 0x4, R2 ;  /* 0x0000000405027825 */ /* 0x002fca00078e0002 */
[----:B------:R0:W5:Y:S04]  /*6970*/  LDG.E.CONSTANT R27, desc[UR8][R2.64] ;  /* 0x00000008021b7981 */ /* 0x000168000c1e9900 */
        /* <DEDUP_REMOVED lines=14> */
[----:B------:R0:W5:Y:S01]  /*6a60*/  LDG.E.CONSTANT R46, desc[UR8][R2.64+0x3c] ;  /* 0x00003c08022e7981 */ /* 0x000162000c1e9900 */
[----:B------:R-:W-:Y:S01]  /*6a70*/  SHF.R.U32.HI R7, RZ, 0x1, R0 ;  /* 0x00000001ff077819 */ /* 0x000fe20000011600 */
[----:B------:R-:W-:Y:S01]  /*6a80*/  UMOV UR4, URZ ;  /* 0x000000ff00047c82 */ /* 0x000fe20008000000 */
[----:B------:R-:W1:Y:S02]  /*6a90*/  S2R R4, SR_TID.X ;  /* 0x0000000000047919 */ /* 0x000e640000002100 */
[----:B-1----:R-:W-:-:S04]  /*6aa0*/  SHF.L.U32 R4, R4, 0x6, RZ ;  /* 0x0000000604047819 */ /* 0x002fc800000006ff */
[----:B------:R-:W-:-:S05]  /*6ab0*/  LOP3.LUT R0, R4, 0xff00, RZ, 0xc0, !PT ;  /* 0x0000ff0004007812 */ /* 0x000fca00078ec0ff */
[----:B------:R-:W-:-:S05]  /*6ac0*/  IMAD R0, R7, 0x18800, R0 ;  /* 0x0001880007007824 */ /* 0x000fca00078e0200 */
[----:B0-----:R-:W-:-:S07]  /*6ad0*/  IADD3 R51, PT, PT, R5, R0, RZ ;  /* 0x0000000005337210 */ /* 0x001fce0007ffe0ff */
.L_x_3:
[----:B0-----:R-:W2:Y:S01]  /*6ae0*/  LDL.128 R52, [R25+-0x40] ;  /* 0xffffc00019347983 */ /* 0x001ea20000100c00 */
[----:B------:R-:W0:Y:S03]  /*6af0*/  LDC.64 R2, c[0x0][0x390] ;  /* 0x0000e400ff027b82 */ /* 0x000e260000000a00 */
[----:B------:R-:W3:Y:S04]  /*6b00*/  LDL.128 R28, [R25+-0x30] ;  /* 0xffffd000191c7983 */ /* 0x000ee80000100c00 */
[----:B------:R-:W4:Y:S04]  /*6b10*/  LDL.128 R32, [R25+-0x20] ;  /* 0xffffe00019207983 */ /* 0x000f280000100c00 */
[----:B------:R-:W4:Y:S04]  /*6b20*/  LDL.128 R20, [R25+-0x10] ;  /* 0xfffff00019147983 */ /* 0x000f280000100c00 */
[----:B------:R-:W4:Y:S04]  /*6b30*/  LDL.128 R16, [R25] ;  /* 0x0000000019107983 */ /* 0x000f280000100c00 */
[----:B------:R-:W4:Y:S04]  /*6b40*/  LDL.128 R12, [R25+0x10] ;  /* 0x00001000190c7983 */ /* 0x000f280000100c00 */
[----:B------:R-:W4:Y:S04]  /*6b50*/  LDL.128 R8, [R25+0x20] ;  /* 0x0000200019087983 */ /* 0x000f280000100c00 */
[----:B------:R1:W4:Y:S01]  /*6b60*/  LDL.128 R4, [R25+0x30] ;  /* 0x0000300019047983 */ /* 0x0003220000100c00 */
[C---:B0-----:R-:W-:Y:S01]  /*6b70*/  IMAD.WIDE.U32 R2, R51.reuse, 0x4, R2 ;  /* 0x0000000433027825 */ /* 0x041fe200078e0002 */
[----:B------:R-:W-:Y:S01]  /*6b80*/  UIADD3 UR4, UPT, UPT, UR4, 0x1, URZ ;  /* 0x0000000104047890 */ /* 0x000fe2000fffe0ff */
[----:B------:R-:W-:-:S03]  /*6b90*/  IADD3 R51, PT, PT, R51, 0xe00, RZ ;  /* 0x00000e0033337810 */ /* 0x000fc60007ffe0ff */
[----:B------:R-:W-:Y:S01]  /*6ba0*/  UISETP.NE.AND UP0, UPT, UR4, 0x1c, UPT ;  /* 0x0000001c0400788c */ /* 0x000fe2000bf05270 */
[----:B-1----:R-:W-:Y:S01]  /*6bb0*/  IADD3 R25, PT, PT, R25, 0x80, RZ ;  /* 0x0000008019197810 */ /* 0x002fe20007ffe0ff */
[----:B--2--5:R-:W-:Y:S01]  /*6bc0*/  FADD R0, R24, R53 ;  /* 0x0000003518007221 */ /* 0x024fe20000000000 */
[----:B------:R-:W-:Y:S01]  /*6bd0*/  FADD R52, R27, R52 ;  /* 0x000000341b347221 */ /* 0x000fe20000000000 */
[----:B------:R-:W-:Y:S01]  /*6be0*/  FADD R54, R37, R54 ;  /* 0x0000003625367221 */ /* 0x000fe20000000000 */
[----:B---3--:R-:W-:Y:S02]  /*6bf0*/  FADD R28, R39, R28 ;  /* 0x0000001c271c7221 */ /* 0x008fe40000000000 */
[----:B------:R-:W-:Y:S01]  /*6c00*/  FMNMX R57, RZ, R0, !PT ;  /* 0x00000000ff397209 */ /* 0x000fe20007800000 */
[----:B------:R-:W-:Y:S01]  /*6c10*/  FADD R0, R26, R55 ;  /* 0x000000371a007221 */ /* 0x000fe20000000000 */
[----:B------:R-:W-:Y:S01]  /*6c20*/  FADD R30, R41, R30 ;  /* 0x0000001e291e7221 */ /* 0x000fe20000000000 */
[----:B----4-:R-:W-:Y:S01]  /*6c30*/  FADD R34, R45, R34 ;  /* 0x000000222d227221 */ /* 0x010fe20000000000 */
[----:B------:R-:W-:Y:S01]  /*6c40*/  FMNMX R53, RZ, R52, !PT ;  /* 0x00000034ff357209 */ /* 0x000fe20007800000 */
[----:B------:R-:W-:Y:S01]  /*6c50*/  FADD R32, R43, R32 ;  /* 0x000000202b207221 */ /* 0x000fe20000000000 */
[----:B------:R-:W-:Y:S01]  /*6c60*/  FMNMX R59, RZ, R0, !PT ;  /* 0x00000000ff3b7209 */ /* 0x000fe20007800000 */
[----:B------:R-:W-:Y:S01]  /*6c70*/  FADD R0, R36, R29 ;  /* 0x0000001d24007221 */ /* 0x000fe20000000000 */
[----:B------:R-:W-:Y:S01]  /*6c80*/  FMNMX R29, RZ, R28, !PT ;  /* 0x0000001cff1d7209 */ /* 0x000fe20007800000 */
[----:B------:R-:W-:Y:S01]  /*6c90*/  FADD R28, R40, R33 ;  /* 0x00000021281c7221 */ /* 0x000fe20000000000 */
[----:B------:R-:W-:Y:S01]  /*6ca0*/  FADD R22, R49, R22 ;  /* 0x0000001631167221 */ /* 0x000fe20000000000 */
[----:B------:R-:W-:Y:S01]  /*6cb0*/  FADD R16, R27, R16 ;  /* 0x000000101b107221 */ /* 0x000fe20000000000 */
[----:B------:R-:W-:Y:S01]  /*6cc0*/  FMNMX R61, RZ, R0, !PT ;  /* 0x00000000ff3d7209 */ /* 0x000fe20007800000 */
[----:B------:R-:W-:Y:S01]  /*6cd0*/  FADD R0, R38, R31 ;  /* 0x0000001f26007221 */ /* 0x000fe20000000000 */
[----:B------:R-:W-:Y:S01]  /*6ce0*/  FMNMX R31, RZ, R30, !PT ;  /* 0x0000001eff1f7209 */ /* 0x000fe20007800000 */
[----:B------:R0:W-:Y:S01]  /*6cf0*/  STG.E desc[UR8][R2.64+0x10], R29 ;  /* 0x0000101d02007986 */ /* 0x0001e2000c101908 */
[----:B------:R-:W-:Y:S01]  /*6d00*/  FADD R12, R39, R12 ;  /* 0x0000000c270c7221 */ /* 0x000fe20000000000 */
[----:B------:R-:W-:Y:S01]  /*6d10*/  FADD R20, R47, R20 ;  /* 0x000000142f147221 */ /* 0x000fe20000000000 */
[----:B------:R-:W-:Y:S01]  /*6d20*/  FMNMX R33, RZ, R0, !PT ;  /* 0x00000000ff217209 */ /* 0x000fe20007800000 */
[----:B------:R-:W-:Y:S01]  /*6d30*/  FADD R0, R44, R21 ;  /* 0x000000152c007221 */ /* 0x000fe20000000000 */
[----:B------:R1:W-:Y:S01]  /*6d40*/  STG.E desc[UR8][R2.64+0x18], R31 ;  /* 0x0000181f02007986 */ /* 0x0003e2000c101908 */
[----:B------:R-:W-:Y:S01]  /*6d50*/  FADD R14, R41, R14 ;  /* 0x0000000e290e7221 */ /* 0x000fe20000000000 */
[----:B------:R-:W-:Y:S01]  /*6d60*/  FADD R8, R43, R8 ;  /* 0x000000082b087221 */ /* 0x000fe20000000000 */
[----:B------:R-:W-:Y:S01]  /*6d70*/  FMNMX R55, RZ, R54, !PT ;  /* 0x00000036ff377209 */ /* 0x000fe20007800000 */
[----:B------:R2:W-:Y:S01]  /*6d80*/  STG.E desc[UR8][R2.64+0x1c], R33 ;  /* 0x00001c2102007986 */ /* 0x0005e2000c101908 */
[----:B------:R-:W-:Y:S01]  /*6d90*/  FMNMX R21, RZ, R20, !PT ;  /* 0x00000014ff157209 */ /* 0x000fe20007800000 */
[C---:B------:R-:W-:Y:S01]  /*6da0*/  FADD R35, R42.reuse, R35 ;  /* 0x000000232a237221 */ /* 0x040fe20000000000 */
[----:B0-----:R-:W-:Y:S01]  /*6db0*/  FMNMX R29, RZ, R34, !PT ;  /* 0x00000022ff1d7209 */ /* 0x001fe20007800000 */
[----:B------:R-:W-:Y:S01]  /*6dc0*/  FADD R18, R37, R18 ;  /* 0x0000001225127221 */ /* 0x000fe20000000000 */
[----:B------:R-:W-:Y:S01]  /*6dd0*/  FADD R10, R45, R10 ;  /* 0x0000000a2d0a7221 */ /* 0x000fe20000000000 */
[----:B------:R-:W-:Y:S01]  /*6de0*/  FADD R11, R42, R11 ;  /* 0x0000000b2a0b7221 */ /* 0x000fe20000000000 */
[----:B------:R-:W-:Y:S01]  /*6df0*/  FADD R4, R47, R4 ;  /* 0x000000042f047221 */ /* 0x000fe20000000000 */
[----:B-1----:R-:W-:Y:S01]  /*6e00*/  FMNMX R31, RZ, R0, !PT ;  /* 0x00000000ff1f7209 */ /* 0x002fe20007800000 */
[----:B------:R-:W-:Y:S01]  /*6e10*/  FADD R0, R46, R23 ;  /* 0x000000172e007221 */ /* 0x000fe20000000000 */
[----:B------:R-:W-:Y:S01]  /*6e20*/  FMNMX R23, RZ, R22, !PT ;  /* 0x00000016ff177209 */ /* 0x000fe20007800000 */
[----:B------:R0:W-:Y:S01]  /*6e30*/  STG.E desc[UR8][R2.64+0x28], R29 ;  /* 0x0000281d02007986 */ /* 0x0001e2000c101908 */
[----:B------:R-:W-:Y:S01]  /*6e40*/  FADD R6, R49, R6 ;  /* 0x0000000631067221 */ /* 0x000fe20000000000 */
[----:B------:R-:W-:-:S02]  /*6e50*/  FMNMX R35, RZ, R35, !PT ;  /* 0x00000023ff237209 */ /* 0x000fc40007800000 */
[----:B--2---:R-:W-:Y:S01]  /*6e60*/  FMNMX R33, RZ, R0, !PT ;  /* 0x00000000ff217209 */ /* 0x004fe20007800000 */
[----:B------:R-:W-:Y:S01]  /*6e70*/  FADD R0, R24, R17 ;  /* 0x0000001118007221 */ /* 0x000fe20000000000 */
[----:B------:R-:W-:Y:S01]  /*6e80*/  FMNMX R17, RZ, R16, !PT ;  /* 0x00000010ff117209 */ /* 0x000fe20007800000 */
[----:B------:R-:W-:Y:S01]  /*6e90*/  FADD R16, R26, R19 ;  /* 0x000000131a107221 */ /* 0x000fe20000000000 */
[----:B------:R1:W-:Y:S01]  /*6ea0*/  STG.E desc[UR8][R2.64+0x38], R23 ;  /* 0x0000381702007986 */ /* 0x0003e2000c101908 */
[----:B------:R-:W-:Y:S02]  /*6eb0*/  FMNMX R11, RZ, R11, !PT ;  /* 0x0000000bff0b7209 */ /* 0x000fe40007800000 */
[----:B------:R-:W-:Y:S01]  /*6ec0*/  FMNMX R19, RZ, R0, !PT ;  /* 0x00000000ff137209 */ /* 0x000fe20007800000 */
[----:B------:R-:W-:Y:S01]  /*6ed0*/  FADD R0, R36, R13 ;  /* 0x0000000d24007221 */ /* 0x000fe20000000000 */
[----:B------:R2:W-:Y:S01]  /*6ee0*/  STG.E desc[UR8][R2.64+0x200], R17 ;  /* 0x0002001102007986 */ /* 0x0005e2000c101908 */
[----:B------:R-:W-:-:S03]  /*6ef0*/  FMNMX R13, RZ, R16, !PT ;  /* 0x00000010ff0d7209 */ /* 0x000fc60007800000 */
[----:B0-----:R-:W-:Y:S01]  /*6f00*/  FMNMX R29, RZ, R0, !PT ;  /* 0x00000000ff1d7209 */ /* 0x001fe20007800000 */
[----:B------:R-:W-:Y:S01]  /*6f10*/  FADD R0, R38, R15 ;  /* 0x0000000f26007221 */ /* 0x000fe20000000000 */
[----:B------:R-:W-:Y:S01]  /*6f20*/  FMNMX R15, RZ, R14, !PT ;  /* 0x0000000eff0f7209 */ /* 0x000fe20007800000 */
[----:B------:R0:W-:Y:S01]  /*6f30*/  STG.E desc[UR8][R2.64], R53 ;  /* 0x0000003502007986 */ /* 0x0001e2000c101908 */
[----:B-1----:R-:W-:Y:S01]  /*6f40*/  FMNMX R23, RZ, R12, !PT ;  /* 0x0000000cff177209 */ /* 0x002fe20007800000 */
[----:B------:R-:W-:Y:S01]  /*6f50*/  FADD R12, R40, R9 ;  /* 0x00000009280c7221 */ /* 0x000fe20000000000 */
[----:B------:R-:W-:Y:S01]  /*6f60*/  FMNMX R9, RZ, R0, !PT ;  /* 0x00000000ff097209 */ /* 0x000fe20007800000 */
[----:B------:R-:W-:Y:S01]  /*6f70*/  FADD R0, R44, R5 ;  /* 0x000000052c007221 */ /* 0x000fe20000000000 */
[----:B--2---:R-:W-:Y:S01]  /*6f80*/  FMNMX R17, RZ, R8, !PT ;  /* 0x00000008ff117209 */ /* 0x004fe20007800000 */
[----:B------:R-:W-:Y:S01]  /*6f90*/  FADD R8, R46, R7 ;  /* 0x000000072e087221 */ /* 0x000fe20000000000 */
[----:B------:R1:W-:Y:S01]  /*6fa0*/  STG.E desc[UR8][R2.64+0x8], R55 ;  /* 0x0000083702007986 */ /* 0x0003e2000c101908 */
[----:B------:R-:W-:-:S02]  /*6fb0*/  FMNMX R5, RZ, R4, !PT ;  /* 0x00000004ff057209 */ /* 0x000fc40007800000 */
[----:B------:R-:W-:Y:S01]  /*6fc0*/  FMNMX R7, RZ, R0, !PT ;  /* 0x00000000ff077209 */ /* 0x000fe20007800000 */
[----:B------:R2:W-:Y:S01]  /*6fd0*/  STG.E desc[UR8][R2.64+0x30], R21 ;  /* 0x0000301502007986 */ /* 0x0005e2000c101908 */
[----:B0-----:R-:W-:-:S03]  /*6fe0*/  FMNMX R53, RZ, R32, !PT ;  /* 0x00000020ff357209 */ /* 0x001fc60007800000 */
[----:B------:R0:W-:Y:S04]  /*6ff0*/  STG.E desc[UR8][R2.64+0x204], R19 ;  /* 0x0002041302007986 */ /* 0x0001e8000c101908 */
[----:B------:R3:W-:Y:S01]  /*7000*/  STG.E desc[UR8][R2.64+0x20c], R13 ;  /* 0x00020c0d02007986 */ /* 0x0007e2000c101908 */
[----:B-1----:R-:W-:-:S03]  /*7010*/  FMNMX R55, RZ, R28, !PT ;  /* 0x0000001cff377209 */ /* 0x002fc60007800000 */
[----:B------:R1:W-:Y:S01]  /*7020*/  STG.E desc[UR8][R2.64+0x218], R15 ;  /* 0x0002180f02007986 */ /* 0x0003e2000c101908 */
[----:B--2---:R-:W-:-:S03]  /*7030*/  FMNMX R21, RZ, R18, !PT ;  /* 0x00000012ff157209 */ /* 0x004fc60007800000 */
[----:B------:R2:W-:Y:S01]  /*7040*/  STG.E desc[UR8][R2.64+0x21c], R9 ;  /* 0x00021c0902007986 */ /* 0x0005e2000c101908 */
[----:B0-----:R-:W-:Y:S02]  /*7050*/  FMNMX R19, RZ, R10, !PT ;  /* 0x0000000aff137209 */ /* 0x001fe40007800000 */
[----:B---3--:R-:W-:Y:S01]  /*7060*/  FMNMX R13, RZ, R12, !PT ;  /* 0x0000000cff0d7209 */ /* 0x008fe20007800000 */
[----:B------:R0:W-:Y:S01]  /*7070*/  STG.E desc[UR8][R2.64+0x4], R57 ;  /* 0x0000043902007986 */ /* 0x0001e2000c101908 */
[----:B-1----:R-:W-:-:S03]  /*7080*/  FMNMX R15, RZ, R8, !PT ;  /* 0x00000008ff0f7209 */ /* 0x002fc60007800000 */
[----:B------:R0:W-:Y:S01]  /*7090*/  STG.E desc[UR8][R2.64+0xc], R59 ;  /* 0x00000c3b02007986 */ /* 0x0001e2000c101908 */
[----:B--2---:R-:W-:-:S03]  /*70a0*/  FMNMX R9, RZ, R6, !PT ;  /* 0x00000006ff097209 */ /* 0x004fc60007800000 */
[----:B------:R0:W-:Y:S04]  /*70b0*/  STG.E desc[UR8][R2.64+0x14], R61 ;  /* 0x0000143d02007986 */ /* 0x0001e8000c101908 */
        /* <DEDUP_REMOVED lines=15> */
[----:B------:R0:W-:Y:S01]  /*71b0*/  STG.E desc[UR8][R2.64+0x23c], R15 ;  /* 0x00023c0f02007986 */ /* 0x0001e2000c101908 */
[----:B------:R-:W-:Y:S05]  /*71c0*/  BRA.U UP0, `(.L_x_3) ;  /* 0xfffffff900447547 */ /* 0x000fea000b83ffff */
[----:B------:R-:W-:Y:S05]  /*71d0*/  EXIT ;  /* 0x000000000000794d */ /* 0x000fea0003800000 */
.L_x_4:
[----:B------:R-:W-:-:S00]  /*71e0*/  BRA `(.L_x_4) ;  /* 0xfffffffc00fc7947 */ /* 0x000fc0000383ffff */
[----:B------:R-:W-:-:S00]  /*71f0*/  NOP ;  /* 0x0000000000007918 */ /* 0x000fc00000000000 */
        /* <DEDUP_REMOVED lines=8> */
.L_x_5:


//--------------------- .nv.shared.my_kernel_kernel0 --------------------------
	.section	.nv.shared.my_kernel_kernel0,"aw",@nobits
	.sectionflags	@""
	.align	4
.nv.shared.my_kernel_kernel0:
	.zero		34944


//--------------------- .nv.shared.reserved.0     --------------------------
	.section	.nv.shared.reserved.0,"aw",@nobits
	.weak		__nv_reservedSMEM_offset_0_alias
	.size		__nv_reservedSMEM_offset_0_alias, 0, 64
	.other		__nv_reservedSMEM_offset_0_alias,@"STO_CUDA_RESERVED_SHARED STV_DEFAULT"
__nv_reservedSMEM_offset_0_alias:
	.zero		0
	.zero		64


//--------------------- .nv.constant0.my_kernel_kernel0 --------------------------
	.section	.nv.constant0.my_kernel_kernel0,"a",@progbits
	.sectionflags	@""
	.align	4
.nv.constant0.my_kernel_kernel0:
	.zero		928


//--------------------- SYMBOLS --------------------------

	.type		.nv.reservedSmem.offset0,@object
	.size		.nv.reservedSmem.offset0,0x4
	.type		.nv.reservedSmem.cap,@object
	.size		.nv.reservedSmem.cap,0x4
